	.target	sm_90a

	.elftype	@"ET_EXEC"


//--------------------- .note.nv.tkinfo           --------------------------
	.section	.note.nv.tkinfo,"",@"SHT_NOTE"
	.sectionflags	@"SHF_NOTE_NV_TKINFO"
	.tkinfo
        /*0018*/ 	.word	0x00000002
        /*0030*/ 	.string	""
        /*0030*/ 	.string	"ptxas"
        /*0030*/ 	.string	"Cuda compilation tools, release 13.0, V13.0.88"
        /*0030*/ 	.string	"Build cuda_13.0.r13.0/compiler.36424714_0"
        /*0030*/ 	.string	"-arch sm_90a -m 64 "



//--------------------- .note.nv.cuinfo           --------------------------
	.section	.note.nv.cuinfo,"",@"SHT_NOTE"
	.sectionflags	@"SHF_NOTE_NV_CUINFO"
        /*0018*/ 	.short	0x0002
        /*001a*/ 	.short	0x005a
        /*001c*/ 	.short	0x0082
	.zero		2


//--------------------- .nv.info                  --------------------------
	.section	.nv.info,"",@"SHT_CUDA_INFO"
	.align	4


	//----- nvinfo : EIATTR_REGCOUNT
	.align		4
        /*0000*/ 	.byte	0x04, 0x2f
        /*0002*/ 	.short	(.L_15 - .L_14)
	.align		4
.L_14:
        /*0004*/ 	.word	index@(_ZN7cutlass13device_kernelINS_4gemm6kernel13GemmUniversalIN4cute5tupleIJiiiiEEENS1_10collective13CollectiveMmaINS1_34MainloopSm90TmaGmmaWarpSpecializedILi5ENS5_IJNS4_1CILi8EEENSA_ILi1EEESC_EEENS1_35KernelTmaWarpSpecializedCooperativeEEENS5_IJNSA_ILi256EEENSA_ILi64EEENSA_ILi128EEEEEEaNS5_IJlSC_lEEEaSK_NS4_8TiledMMAINS4_8MMA_AtomIJNS4_4SM904GMMA26MMA_64x64x32_S32S8S8_SS_TNEEEENS4_6LayoutINS5_IJNSA_ILi2EEESC_SC_EEENS5_IJSC_NSA_ILi0EEESU_EEEEENS5_IJNS4_10UnderscoreESX_SX_EEEEENS4_13SM90_TMA_LOADENS4_14ComposedLayoutINS4_7SwizzleILi3ELi4ELi3EEENS4_18smem_ptr_flag_bitsILi8EEENSR_INS5_IJSB_SI_EEENS5_IJSI_SC_EEEEEEEvNS4_8identityENS4_23SM90_TMA_LOAD_MULTICASTES19_vS1A_EENS_8epilogue10collective6detail29Sm90TmaWarpSpecializedAdapterINS1E_15DefaultEpilogueIaSK_SK_NS1D_6thread17LinearCombinationIaLi1EiiLNS1I_9ScaleType4KindE0ELNS_15FloatRoundStyleE2EaEENS1_15EpilogueDefaultEEEEEvvEEEEvNT_6ParamsE)
        /*0008*/ 	.word	0x000000a8


	//----- nvinfo : EIATTR_FRAME_SIZE
	.align		4
.L_15:
        /*000c*/ 	.byte	0x04, 0x11
        /*000e*/ 	.short	(.L_17 - .L_16)
	.align		4
.L_16:
        /*0010*/ 	.word	index@(_ZN7cutlass13device_kernelINS_4gemm6kernel13GemmUniversalIN4cute5tupleIJiiiiEEENS1_10collective13CollectiveMmaINS1_34MainloopSm90TmaGmmaWarpSpecializedILi5ENS5_IJNS4_1CILi8EEENSA_ILi1EEESC_EEENS1_35KernelTmaWarpSpecializedCooperativeEEENS5_IJNSA_ILi256EEENSA_ILi64EEENSA_ILi128EEEEEEaNS5_IJlSC_lEEEaSK_NS4_8TiledMMAINS4_8MMA_AtomIJNS4_4SM904GMMA26MMA_64x64x32_S32S8S8_SS_TNEEEENS4_6LayoutINS5_IJNSA_ILi2EEESC_SC_EEENS5_IJSC_NSA_ILi0EEESU_EEEEENS5_IJNS4_10UnderscoreESX_SX_EEEEENS4_13SM90_TMA_LOADENS4_14ComposedLayoutINS4_7SwizzleILi3ELi4ELi3EEENS4_18smem_ptr_flag_bitsILi8EEENSR_INS5_IJSB_SI_EEENS5_IJSI_SC_EEEEEEEvNS4_8identityENS4_23SM90_TMA_LOAD_MULTICASTES19_vS1A_EENS_8epilogue10collective6detail29Sm90TmaWarpSpecializedAdapterINS1E_15DefaultEpilogueIaSK_SK_NS1D_6thread17LinearCombinationIaLi1EiiLNS1I_9ScaleType4KindE0ELNS_15FloatRoundStyleE2EaEENS1_15EpilogueDefaultEEEEEvvEEEEvNT_6ParamsE)
        /*0014*/ 	.word	0x00000000


	//----- nvinfo : EIATTR_MIN_STACK_SIZE
	.align		4
.L_17:
        /*0018*/ 	.byte	0x04, 0x12
        /*001a*/ 	.short	(.L_19 - .L_18)
	.align		4
.L_18:
        /*001c*/ 	.word	index@(_ZN7cutlass13device_kernelINS_4gemm6kernel13GemmUniversalIN4cute5tupleIJiiiiEEENS1_10collective13CollectiveMmaINS1_34MainloopSm90TmaGmmaWarpSpecializedILi5ENS5_IJNS4_1CILi8EEENSA_ILi1EEESC_EEENS1_35KernelTmaWarpSpecializedCooperativeEEENS5_IJNSA_ILi256EEENSA_ILi64EEENSA_ILi128EEEEEEaNS5_IJlSC_lEEEaSK_NS4_8TiledMMAINS4_8MMA_AtomIJNS4_4SM904GMMA26MMA_64x64x32_S32S8S8_SS_TNEEEENS4_6LayoutINS5_IJNSA_ILi2EEESC_SC_EEENS5_IJSC_NSA_ILi0EEESU_EEEEENS5_IJNS4_10UnderscoreESX_SX_EEEEENS4_13SM90_TMA_LOADENS4_14ComposedLayoutINS4_7SwizzleILi3ELi4ELi3EEENS4_18smem_ptr_flag_bitsILi8EEENSR_INS5_IJSB_SI_EEENS5_IJSI_SC_EEEEEEEvNS4_8identityENS4_23SM90_TMA_LOAD_MULTICASTES19_vS1A_EENS_8epilogue10collective6detail29Sm90TmaWarpSpecializedAdapterINS1E_15DefaultEpilogueIaSK_SK_NS1D_6thread17LinearCombinationIaLi1EiiLNS1I_9ScaleType4KindE0ELNS_15FloatRoundStyleE2EaEENS1_15EpilogueDefaultEEEEEvvEEEEvNT_6ParamsE)
        /*0020*/ 	.word	0x00000000
.L_19:


//--------------------- .nv.compat                --------------------------
	.section	.nv.compat,"",@"SHT_CUDA_COMPAT_INFO"
	.align	4
        /*0000*/ 	.byte	0x02, 0x09, 0x01, 0x00, 0x02, 0x02, 0x04, 0x00, 0x02, 0x05, 0x05, 0x00, 0x03, 0x07, 0x01, 0x01
        /*0010*/ 	.byte	0x02, 0x03, 0x01, 0x00, 0x02, 0x06, 0x01, 0x00, 0x04, 0x0b, 0x08, 0x00, 0x00, 0x00, 0x00, 0x00
        /*0020*/ 	.byte	0x00, 0x00, 0x00, 0x00


//--------------------- .nv.info._ZN7cutlass13device_kernelINS_4gemm6kernel13GemmUniversalIN4cute5tupleIJiiiiEEENS1_10collective13CollectiveMmaINS1_34MainloopSm90TmaGmmaWarpSpecializedILi5ENS5_IJNS4_1CILi8EEENSA_ILi1EEESC_EEENS1_35KernelTmaWarpSpecializedCooperativeEEENS5_IJNSA_ILi256EEENSA_ILi64EEENSA_ILi128EEEEEEaNS5_IJlSC_lEEEaSK_NS4_8TiledMMAINS4_8MMA_AtomIJNS4_4SM904GMMA26MMA_64x64x32_S32S8S8_SS_TNEEEENS4_6LayoutINS5_IJNSA_ILi2EEESC_SC_EEENS5_IJSC_NSA_ILi0EEESU_EEEEENS5_IJNS4_10UnderscoreESX_SX_EEEEENS4_13SM90_TMA_LOADENS4_14ComposedLayoutINS4_7SwizzleILi3ELi4ELi3EEENS4_18smem_ptr_flag_bitsILi8EEENSR_INS5_IJSB_SI_EEENS5_IJSI_SC_EEEEEEEvNS4_8identityENS4_23SM90_TMA_LOAD_MULTICASTES19_vS1A_EENS_8epilogue10collective6detail29Sm90TmaWarpSpecializedAdapterINS1E_15DefaultEpilogueIaSK_SK_NS1D_6thread17LinearCombinationIaLi1EiiLNS1I_9ScaleType4KindE0ELNS_15FloatRoundStyleE2EaEENS1_15EpilogueDefaultEEEEEvvEEEEvNT_6ParamsE --------------------------
	.section	.nv.info._ZN7cutlass13device_kernelINS_4gemm6kernel13GemmUniversalIN4cute5tupleIJiiiiEEENS1_10collective13CollectiveMmaINS1_34MainloopSm90TmaGmmaWarpSpecializedILi5ENS5_IJNS4_1CILi8EEENSA_ILi1EEESC_EEENS1_35KernelTmaWarpSpecializedCooperativeEEENS5_IJNSA_ILi256EEENSA_ILi64EEENSA_ILi128EEEEEEaNS5_IJlSC_lEEEaSK_NS4_8TiledMMAINS4_8MMA_AtomIJNS4_4SM904GMMA26MMA_64x64x32_S32S8S8_SS_TNEEEENS4_6LayoutINS5_IJNSA_ILi2EEESC_SC_EEENS5_IJSC_NSA_ILi0EEESU_EEEEENS5_IJNS4_10UnderscoreESX_SX_EEEEENS4_13SM90_TMA_LOADENS4_14ComposedLayoutINS4_7SwizzleILi3ELi4ELi3EEENS4_18smem_ptr_flag_bitsILi8EEENSR_INS5_IJSB_SI_EEENS5_IJSI_SC_EEEEEEEvNS4_8identityENS4_23SM90_TMA_LOAD_MULTICASTES19_vS1A_EENS_8epilogue10collective6detail29Sm90TmaWarpSpecializedAdapterINS1E_15DefaultEpilogueIaSK_SK_NS1D_6thread17LinearCombinationIaLi1EiiLNS1I_9ScaleType4KindE0ELNS_15FloatRoundStyleE2EaEENS1_15EpilogueDefaultEEEEEvvEEEEvNT_6ParamsE,"",@"SHT_CUDA_INFO"
	.sectionflags	@""
	.align	4


	//----- nvinfo : EIATTR_CUDA_API_VERSION
	.align		4
        /*0000*/ 	.byte	0x04, 0x37
        /*0002*/ 	.short	(.L_21 - .L_20)
.L_20:
        /*0004*/ 	.word	0x00000082


	//----- nvinfo : EIATTR_KPARAM_INFO
	.align		4
.L_21:
        /*0008*/ 	.byte	0x04, 0x17
        /*000a*/ 	.short	(.L_23 - .L_22)
.L_22:
        /*000c*/ 	.word	0x00000000
        /*0010*/ 	.short	0x0000
        /*0012*/ 	.short	0x0070
        /*0014*/ 	.byte	0x00, 0xf0, 0x01, 0x10


	//----- nvinfo : EIATTR_SPARSE_MMA_MASK
	.align		4
.L_23:
        /*0018*/ 	.byte	0x03, 0x50
        /*001a*/ 	.short	0x0000


	//----- nvinfo : EIATTR_MAXREG_COUNT
	.align		4
        /*001c*/ 	.byte	0x03, 0x1b
        /*001e*/ 	.short	0x00a8


	//----- nvinfo : EIATTR_NUM_BARRIERS
	.align		4
        /*0020*/ 	.byte	0x02, 0x4c
        /*0022*/ 	.byte	0x01
	.zero		1


	//----- nvinfo : EIATTR_EXTERNS
	.align		4
        /*0024*/ 	.byte	0x04, 0x0f
        /*0026*/ 	.short	(.L_25 - .L_24)


	//   ....[0]....
	.align		4
.L_24:
        /*0028*/ 	.word	index@(__assertfail)


	//----- nvinfo : EIATTR_MERCURY_ISA_VERSION
	.align		4
.L_25:
        /*002c*/ 	.byte	0x03, 0x5f
        /*002e*/ 	.short	0x0101


	//----- nvinfo : EIATTR_INT_WARP_WIDE_INSTR_OFFSETS
	.align		4
        /*0030*/ 	.byte	0x04, 0x31
        /*0032*/ 	.short	(.L_27 - .L_26)


	//   ....[0]....
.L_26:
        /*0034*/ 	.word	0x000004e0


	//   ....[1]....
        /*0038*/ 	.word	0x000004f0


	//   ....[2]....
        /*003c*/ 	.word	0x00000670


	//----- nvinfo : EIATTR_COOP_GROUP_MASK_REGIDS
	.align		4
.L_27:
        /*0040*/ 	.byte	0x04, 0x29
        /*0042*/ 	.short	(.L_29 - .L_28)


	//   ....[0]....
.L_28:
        /*0044*/ 	.word	0xffffffff


	//   ....[1]....
        /*0048*/ 	.word	0xffffffff


	//   ....[2]....
        /*004c*/ 	.word	0xffffffff


	//   ....[3]....
        /*0050*/ 	.word	0xffffffff


	//   ....[4]....
        /*0054*/ 	.word	0xffffffff


	//   ....[5]....
        /*0058*/ 	.word	0xffffffff


	//----- nvinfo : EIATTR_COOP_GROUP_INSTR_OFFSETS
	.align		4
.L_29:
        /*005c*/ 	.byte	0x04, 0x28
        /*005e*/ 	.short	(.L_31 - .L_30)


	//   ....[0]....
.L_30:
        /*0060*/ 	.word	0x00000060


	//   ....[1]....
        /*0064*/ 	.word	0x00000070


	//   ....[2]....
        /*0068*/ 	.word	0x00000130


	//   ....[3]....
        /*006c*/ 	.word	0x00000310


	//   ....[4]....
        /*0070*/ 	.word	0x00000810


	//   ....[5]....
        /*0074*/ 	.word	0x00001240


	//----- nvinfo : EIATTR_REG_RECONFIG
	.align		4
.L_31:
        /*0078*/ 	.byte	0x01, 0x54
	.zero		2


	//----- nvinfo : EIATTR_SYSCALL_OFFSETS
	.align		4
        /*007c*/ 	.byte	0x04, 0x46
        /*007e*/ 	.short	(.L_33 - .L_32)


	//   ....[0]....
.L_32:
        /*0080*/ 	.word	0x00001410


	//----- nvinfo : EIATTR_MBARRIER_INSTR_OFFSETS
	.align		4
.L_33:
        /*0084*/ 	.byte	0x04, 0x39
        /*0086*/ 	.short	(.L_35 - .L_34)


	//   ....[0]....
.L_34:
        /*0088*/ 	.word	0x00000260
        /*008c*/ 	.word	0x000000ff
        /*0090*/ 	.word	0x00000000
        /*0094*/ 	.short	0x0100
        /*0096*/ 	.byte	0x08
	.zero		1


	//   ....[1]....
        /*0098*/ 	.word	0x00000270
        /*009c*/ 	.word	0x000000ff
        /*00a0*/ 	.word	0x00000028
        /*00a4*/ 	.short	0x0100
        /*00a6*/ 	.byte	0x08
	.zero		1


	//   ....[2]....
        /*00a8*/ 	.word	0x00000280
        /*00ac*/ 	.word	0x000000ff
        /*00b0*/ 	.word	0x00000008
        /*00b4*/ 	.short	0x0100
        /*00b6*/ 	.byte	0x08
	.zero		1


	//   ....[3]....
        /*00b8*/ 	.word	0x00000290
        /*00bc*/ 	.word	0x000000ff
        /*00c0*/ 	.word	0x00000030
        /*00c4*/ 	.short	0x0100
        /*00c6*/ 	.byte	0x08
	.zero		1


	//   ....[4]....
        /*00c8*/ 	.word	0x000002a0
        /*00cc*/ 	.word	0x000000ff
        /*00d0*/ 	.word	0x00000010
        /*00d4*/ 	.short	0x0100
        /*00d6*/ 	.byte	0x08
	.zero		1


	//   ....[5]....
        /*00d8*/ 	.word	0x000002b0
        /*00dc*/ 	.word	0x000000ff
        /*00e0*/ 	.word	0x00000038
        /*00e4*/ 	.short	0x0100
        /*00e6*/ 	.byte	0x08
	.zero		1


	//   ....[6]....
        /*00e8*/ 	.word	0x000002c0
        /*00ec*/ 	.word	0x000000ff
        /*00f0*/ 	.word	0x00000018
        /*00f4*/ 	.short	0x0100
        /*00f6*/ 	.byte	0x08
	.zero		1


	//   ....[7]....
        /*00f8*/ 	.word	0x000002d0
        /*00fc*/ 	.word	0x000000ff
        /*0100*/ 	.word	0x00000040
        /*0104*/ 	.short	0x0100
        /*0106*/ 	.byte	0x08
	.zero		1


	//   ....[8]....
        /*0108*/ 	.word	0x000002e0
        /*010c*/ 	.word	0x000000ff
        /*0110*/ 	.word	0x00000020
        /*0114*/ 	.short	0x0100
        /*0116*/ 	.byte	0x08
	.zero		1


	//   ....[9]....
        /*0118*/ 	.word	0x000002f0
        /*011c*/ 	.word	0x000000ff
        /*0120*/ 	.word	0x00000048
        /*0124*/ 	.short	0x0100
        /*0126*/ 	.byte	0x08
	.zero		1


	//   ....[10]....
        /*0128*/ 	.word	0x00000710
        /*012c*/ 	.word	0x000000ff
        /*0130*/ 	.word	0x00000060
        /*0134*/ 	.short	0x0100
        /*0136*/ 	.byte	0x06
	.zero		1


	//   ....[11]....
        /*0138*/ 	.word	0x000007a0
        /*013c*/ 	.word	0x000000ff
        /*0140*/ 	.word	0x00000068
        /*0144*/ 	.short	0x0100
        /*0146*/ 	.byte	0x06
	.zero		1


	//   ....[12]....
        /*0148*/ 	.word	0x000014e0
        /*014c*/ 	.word	0x00000003
        /*0150*/ 	.word	0x00000000
        /*0154*/ 	.short	0x010a
        /*0156*/ 	.byte	0x3f
	.zero		1


	//   ....[13]....
        /*0158*/ 	.word	0x00001520
        /*015c*/ 	.word	0x00000003
        /*0160*/ 	.word	0x00000000
        /*0164*/ 	.short	0x010a
        /*0166*/ 	.byte	0x3f
	.zero		1


	//   ....[14]....
        /*0168*/ 	.word	0x00001a60
        /*016c*/ 	.word	0x00000005
        /*0170*/ 	.word	0x00000000
        /*0174*/ 	.short	0x010a
        /*0176*/ 	.byte	0x3f
	.zero		1


	//   ....[15]....
        /*0178*/ 	.word	0x00001aa0
        /*017c*/ 	.word	0x00000005
        /*0180*/ 	.word	0x00000000
        /*0184*/ 	.short	0x010a
        /*0186*/ 	.byte	0x3f
	.zero		1


	//   ....[16]....
        /*0188*/ 	.word	0x00001e80
        /*018c*/ 	.word	0x00000005
        /*0190*/ 	.word	0x00000000
        /*0194*/ 	.short	0x0101
        /*0196*/ 	.byte	0x3f
	.zero		1


	//   ....[17]....
        /*0198*/ 	.word	0x000020a0
        /*019c*/ 	.word	0x00000003
        /*01a0*/ 	.word	0x00000000
        /*01a4*/ 	.short	0x0101
        /*01a6*/ 	.byte	0x3f
	.zero		1


	//   ....[18]....
        /*01a8*/ 	.word	0x00006700
        /*01ac*/ 	.word	0x00000017
        /*01b0*/ 	.word	0x00000028
        /*01b4*/ 	.short	0x010a
        /*01b6*/ 	.byte	0x3f
	.zero		1


	//   ....[19]....
        /*01b8*/ 	.word	0x00006a70
        /*01bc*/ 	.word	0x00000003
        /*01c0*/ 	.word	0x00000068
        /*01c4*/ 	.short	0x0101
        /*01c6*/ 	.byte	0x3f
	.zero		1


	//   ....[20]....
        /*01c8*/ 	.word	0x000071d0
        /*01cc*/ 	.word	0x00000007
        /*01d0*/ 	.word	0x00000000
        /*01d4*/ 	.short	0x010a
        /*01d6*/ 	.byte	0x3f
	.zero		1


	//   ....[21]....
        /*01d8*/ 	.word	0x00007250
        /*01dc*/ 	.word	0x00000008
        /*01e0*/ 	.word	0x00000000
        /*01e4*/ 	.short	0x010a
        /*01e6*/ 	.byte	0x3f
	.zero		1


	//   ....[22]....
        /*01e8*/ 	.word	0x000072e0
        /*01ec*/ 	.word	0x00000009
        /*01f0*/ 	.word	0x00000000
        /*01f4*/ 	.short	0x010a
        /*01f6*/ 	.byte	0x3f
	.zero		1


	//   ....[23]....
        /*01f8*/ 	.word	0x00007370
        /*01fc*/ 	.word	0x00000006
        /*0200*/ 	.word	0x00000000
        /*0204*/ 	.short	0x010a
        /*0206*/ 	.byte	0x3f
	.zero		1


	//   ....[24]....
        /*0208*/ 	.word	0x00007400
        /*020c*/ 	.word	0x00000003
        /*0210*/ 	.word	0x00000000
        /*0214*/ 	.short	0x010a
        /*0216*/ 	.byte	0x3f
	.zero		1


	//   ....[25]....
        /*0218*/ 	.word	0x00007460
        /*021c*/ 	.word	0x00000003
        /*0220*/ 	.word	0x00000000
        /*0224*/ 	.short	0x010a
        /*0226*/ 	.byte	0x3f
	.zero		1


	//   ....[26]....
        /*0228*/ 	.word	0x000074b0
        /*022c*/ 	.word	0x00000005
        /*0230*/ 	.word	0x00000000
        /*0234*/ 	.short	0x010a
        /*0236*/ 	.byte	0x3f
	.zero		1


	//   ....[27]....
        /*0238*/ 	.word	0x00007580
        /*023c*/ 	.word	0x00000017
        /*0240*/ 	.word	0x00000028
        /*0244*/ 	.short	0x010a
        /*0246*/ 	.byte	0x3f
	.zero		1


	//   ....[28]....
        /*0248*/ 	.word	0x00007650
        /*024c*/ 	.word	0x00000007
        /*0250*/ 	.word	0x00000000
        /*0254*/ 	.short	0x010a
        /*0256*/ 	.byte	0x3f
	.zero		1


	//   ....[29]....
        /*0258*/ 	.word	0x000076a0
        /*025c*/ 	.word	0x00000008
        /*0260*/ 	.word	0x00000000
        /*0264*/ 	.short	0x010a
        /*0266*/ 	.byte	0x3f
	.zero		1


	//   ....[30]....
        /*0268*/ 	.word	0x000076f0
        /*026c*/ 	.word	0x00000009
        /*0270*/ 	.word	0x00000000
        /*0274*/ 	.short	0x010a
        /*0276*/ 	.byte	0x3f
	.zero		1


	//   ....[31]....
        /*0278*/ 	.word	0x00007740
        /*027c*/ 	.word	0x00000006
        /*0280*/ 	.word	0x00000000
        /*0284*/ 	.short	0x010a
        /*0286*/ 	.byte	0x3f
	.zero		1


	//----- nvinfo : EIATTR_NUM_MBARRIERS
	.align		4
.L_35:
        /*0288*/ 	.byte	0x03, 0x38
        /*028a*/ 	.short	0x000c


	//----- nvinfo : EIATTR_EXIT_INSTR_OFFSETS
	.align		4
        /*028c*/ 	.byte	0x04, 0x1c
        /*028e*/ 	.short	(.L_37 - .L_36)


	//   ....[0]....
.L_36:
        /*0290*/ 	.word	0x00000970


	//   ....[1]....
        /*0294*/ 	.word	0x00001180


	//   ....[2]....
        /*0298*/ 	.word	0x00005e00


	//   ....[3]....
        /*029c*/ 	.word	0x00006360


	//   ....[4]....
        /*02a0*/ 	.word	0x00007450


	//----- nvinfo : EIATTR_MAX_THREADS
	.align		4
.L_37:
        /*02a4*/ 	.byte	0x04, 0x05
        /*02a6*/ 	.short	(.L_39 - .L_38)
.L_38:
        /*02a8*/ 	.word	0x00000180
        /*02ac*/ 	.word	0x00000001
        /*02b0*/ 	.word	0x00000001


	//----- nvinfo : EIATTR_CRS_STACK_SIZE
	.align		4
.L_39:
        /*02b4*/ 	.byte	0x04, 0x1e
        /*02b6*/ 	.short	(.L_41 - .L_40)
.L_40:
        /*02b8*/ 	.word	0x00000000


	//----- nvinfo : EIATTR_CBANK_PARAM_SIZE
	.align		4
.L_41:
        /*02bc*/ 	.byte	0x03, 0x19
        /*02be*/ 	.short	0x0470


	//----- nvinfo : EIATTR_PARAM_CBANK
	.align		4
        /*02c0*/ 	.byte	0x04, 0x0a
        /*02c2*/ 	.short	(.L_43 - .L_42)
	.align		4
.L_42:
        /*02c4*/ 	.word	index@(.nv.constant0._ZN7cutlass13device_kernelINS_4gemm6kernel13GemmUniversalIN4cute5tupleIJiiiiEEENS1_10collective13CollectiveMmaINS1_34MainloopSm90TmaGmmaWarpSpecializedILi5ENS5_IJNS4_1CILi8EEENSA_ILi1EEESC_EEENS1_35KernelTmaWarpSpecializedCooperativeEEENS5_IJNSA_ILi256EEENSA_ILi64EEENSA_ILi128EEEEEEaNS5_IJlSC_lEEEaSK_NS4_8TiledMMAINS4_8MMA_AtomIJNS4_4SM904GMMA26MMA_64x64x32_S32S8S8_SS_TNEEEENS4_6LayoutINS5_IJNSA_ILi2EEESC_SC_EEENS5_IJSC_NSA_ILi0EEESU_EEEEENS5_IJNS4_10UnderscoreESX_SX_EEEEENS4_13SM90_TMA_LOADENS4_14ComposedLayoutINS4_7SwizzleILi3ELi4ELi3EEENS4_18smem_ptr_flag_bitsILi8EEENSR_INS5_IJSB_SI_EEENS5_IJSI_SC_EEEEEEEvNS4_8identityENS4_23SM90_TMA_LOAD_MULTICASTES19_vS1A_EENS_8epilogue10collective6detail29Sm90TmaWarpSpecializedAdapterINS1E_15DefaultEpilogueIaSK_SK_NS1D_6thread17LinearCombinationIaLi1EiiLNS1I_9ScaleType4KindE0ELNS_15FloatRoundStyleE2EaEENS1_15EpilogueDefaultEEEEEvvEEEEvNT_6ParamsE)
        /*02c8*/ 	.short	0x0210
        /*02ca*/ 	.short	0x0470


	//----- nvinfo : EIATTR_SW_WAR
	.align		4
.L_43:
        /*02cc*/ 	.byte	0x04, 0x36
        /*02ce*/ 	.short	(.L_45 - .L_44)
.L_44:
        /*02d0*/ 	.word	0x00000008
.L_45:


//--------------------- .nv.callgraph             --------------------------
	.section	.nv.callgraph,"",@"SHT_CUDA_CALLGRAPH"
	.align	4
	.sectionentsize	8
	.align		4
        /*0000*/ 	.word	0x00000000
	.align		4
        /*0004*/ 	.word	0xffffffff
	.align		4
        /*0008*/ 	.word	index@(_ZN7cutlass13device_kernelINS_4gemm6kernel13GemmUniversalIN4cute5tupleIJiiiiEEENS1_10collective13CollectiveMmaINS1_34MainloopSm90TmaGmmaWarpSpecializedILi5ENS5_IJNS4_1CILi8EEENSA_ILi1EEESC_EEENS1_35KernelTmaWarpSpecializedCooperativeEEENS5_IJNSA_ILi256EEENSA_ILi64EEENSA_ILi128EEEEEEaNS5_IJlSC_lEEEaSK_NS4_8TiledMMAINS4_8MMA_AtomIJNS4_4SM904GMMA26MMA_64x64x32_S32S8S8_SS_TNEEEENS4_6LayoutINS5_IJNSA_ILi2EEESC_SC_EEENS5_IJSC_NSA_ILi0EEESU_EEEEENS5_IJNS4_10UnderscoreESX_SX_EEEEENS4_13SM90_TMA_LOADENS4_14ComposedLayoutINS4_7SwizzleILi3ELi4ELi3EEENS4_18smem_ptr_flag_bitsILi8EEENSR_INS5_IJSB_SI_EEENS5_IJSI_SC_EEEEEEEvNS4_8identityENS4_23SM90_TMA_LOAD_MULTICASTES19_vS1A_EENS_8epilogue10collective6detail29Sm90TmaWarpSpecializedAdapterINS1E_15DefaultEpilogueIaSK_SK_NS1D_6thread17LinearCombinationIaLi1EiiLNS1I_9ScaleType4KindE0ELNS_15FloatRoundStyleE2EaEENS1_15EpilogueDefaultEEEEEvvEEEEvNT_6ParamsE)
	.align		4
        /*000c*/ 	.word	index@(__assertfail)
	.align		4
        /*0010*/ 	.word	0x00000000
	.align		4
        /*0014*/ 	.word	0xfffffffe
	.align		4
        /*0018*/ 	.word	0x00000000
	.align		4
        /*001c*/ 	.word	0xfffffffd
	.align		4
        /*0020*/ 	.word	0x00000000
	.align		4
        /*0024*/ 	.word	0xfffffffc


//--------------------- .nv.constant4             --------------------------
	.section	.nv.constant4,"a",@progbits
	.align	8
	.align		8
.nv.constant4:
        /*0000*/ 	.dword	__assertfail
	.align		8
        /*0008*/ 	.dword	__unnamed_1
	.align		8
        /*0010*/ 	.dword	_ZN40_INTERNAL_199859a5_4_k_cu_92f625dd_240824cuda3std3__45__cpo5beginE
	.align		8
        /*0018*/ 	.dword	_ZN40_INTERNAL_199859a5_4_k_cu_92f625dd_240824cuda3std3__45__cpo3endE
	.align		8
        /*0020*/ 	.dword	_ZN40_INTERNAL_199859a5_4_k_cu_92f625dd_240824cuda3std3__45__cpo6cbeginE
	.align		8
        /*0028*/ 	.dword	_ZN40_INTERNAL_199859a5_4_k_cu_92f625dd_240824cuda3std3__45__cpo4cendE
	.align		8
        /*0030*/ 	.dword	_ZN40_INTERNAL_199859a5_4_k_cu_92f625dd_240824cuda3std3__442_GLOBAL__N__199859a5_4_k_cu_92f625dd_240826ignoreE
	.align		8
        /*0038*/ 	.dword	_ZN40_INTERNAL_199859a5_4_k_cu_92f625dd_240824cuda3std3__419piecewise_constructE
	.align		8
        /*0040*/ 	.dword	_ZN40_INTERNAL_199859a5_4_k_cu_92f625dd_240824cuda3std3__48in_placeE
	.align		8
        /*0048*/ 	.dword	_ZN40_INTERNAL_199859a5_4_k_cu_92f625dd_240824cuda3std6ranges3__45__cpo4swapE
	.align		8
        /*0050*/ 	.dword	_ZN40_INTERNAL_199859a5_4_k_cu_92f625dd_240824cuda3std6ranges3__45__cpo9iter_moveE
	.align		8
        /*0058*/ 	.dword	_ZN40_INTERNAL_199859a5_4_k_cu_92f625dd_240824cute7productE
	.align		8
        /*0060*/ 	.dword	_ZN40_INTERNAL_199859a5_4_k_cu_92f625dd_240824cute1_E
	.align		8
        /*0068*/ 	.dword	$str$22
	.align		8
        /*0070*/ 	.dword	$str$23


//--------------------- .text._ZN7cutlass13device_kernelINS_4gemm6kernel13GemmUniversalIN4cute5tupleIJiiiiEEENS1_10collective13CollectiveMmaINS1_34MainloopSm90TmaGmmaWarpSpecializedILi5ENS5_IJNS4_1CILi8EEENSA_ILi1EEESC_EEENS1_35KernelTmaWarpSpecializedCooperativeEEENS5_IJNSA_ILi256EEENSA_ILi64EEENSA_ILi128EEEEEEaNS5_IJlSC_lEEEaSK_NS4_8TiledMMAINS4_8MMA_AtomIJNS4_4SM904GMMA26MMA_64x64x32_S32S8S8_SS_TNEEEENS4_6LayoutINS5_IJNSA_ILi2EEESC_SC_EEENS5_IJSC_NSA_ILi0EEESU_EEEEENS5_IJNS4_10UnderscoreESX_SX_EEEEENS4_13SM90_TMA_LOADENS4_14ComposedLayoutINS4_7SwizzleILi3ELi4ELi3EEENS4_18smem_ptr_flag_bitsILi8EEENSR_INS5_IJSB_SI_EEENS5_IJSI_SC_EEEEEEEvNS4_8identityENS4_23SM90_TMA_LOAD_MULTICASTES19_vS1A_EENS_8epilogue10collective6detail29Sm90TmaWarpSpecializedAdapterINS1E_15DefaultEpilogueIaSK_SK_NS1D_6thread17LinearCombinationIaLi1EiiLNS1I_9ScaleType4KindE0ELNS_15FloatRoundStyleE2EaEENS1_15EpilogueDefaultEEEEEvvEEEEvNT_6ParamsE --------------------------
	.section	.text._ZN7cutlass13device_kernelINS_4gemm6kernel13GemmUniversalIN4cute5tupleIJiiiiEEENS1_10collective13CollectiveMmaINS1_34MainloopSm90TmaGmmaWarpSpecializedILi5ENS5_IJNS4_1CILi8EEENSA_ILi1EEESC_EEENS1_35KernelTmaWarpSpecializedCooperativeEEENS5_IJNSA_ILi256EEENSA_ILi64EEENSA_ILi128EEEEEEaNS5_IJlSC_lEEEaSK_NS4_8TiledMMAINS4_8MMA_AtomIJNS4_4SM904GMMA26MMA_64x64x32_S32S8S8_SS_TNEEEENS4_6LayoutINS5_IJNSA_ILi2EEESC_SC_EEENS5_IJSC_NSA_ILi0EEESU_EEEEENS5_IJNS4_10UnderscoreESX_SX_EEEEENS4_13SM90_TMA_LOADENS4_14ComposedLayoutINS4_7SwizzleILi3ELi4ELi3EEENS4_18smem_ptr_flag_bitsILi8EEENSR_INS5_IJSB_SI_EEENS5_IJSI_SC_EEEEEEEvNS4_8identityENS4_23SM90_TMA_LOAD_MULTICASTES19_vS1A_EENS_8epilogue10collective6detail29Sm90TmaWarpSpecializedAdapterINS1E_15DefaultEpilogueIaSK_SK_NS1D_6thread17LinearCombinationIaLi1EiiLNS1I_9ScaleType4KindE0ELNS_15FloatRoundStyleE2EaEENS1_15EpilogueDefaultEEEEEvvEEEEvNT_6ParamsE,"ax",@progbits
	.align	128
.text._ZN7cutlass13device_kernelINS_4gemm6kernel13GemmUniversalIN4cute5tupleIJiiiiEEENS1_10collective13CollectiveMmaINS1_34MainloopSm90TmaGmmaWarpSpecializedILi5ENS5_IJNS4_1CILi8EEENSA_ILi1EEESC_EEENS1_35KernelTmaWarpSpecializedCooperativeEEENS5_IJNSA_ILi256EEENSA_ILi64EEENSA_ILi128EEEEEEaNS5_IJlSC_lEEEaSK_NS4_8TiledMMAINS4_8MMA_AtomIJNS4_4SM904GMMA26MMA_64x64x32_S32S8S8_SS_TNEEEENS4_6LayoutINS5_IJNSA_ILi2EEESC_SC_EEENS5_IJSC_NSA_ILi0EEESU_EEEEENS5_IJNS4_10UnderscoreESX_SX_EEEEENS4_13SM90_TMA_LOADENS4_14ComposedLayoutINS4_7SwizzleILi3ELi4ELi3EEENS4_18smem_ptr_flag_bitsILi8EEENSR_INS5_IJSB_SI_EEENS5_IJSI_SC_EEEEEEEvNS4_8identityENS4_23SM90_TMA_LOAD_MULTICASTES19_vS1A_EENS_8epilogue10collective6detail29Sm90TmaWarpSpecializedAdapterINS1E_15DefaultEpilogueIaSK_SK_NS1D_6thread17LinearCombinationIaLi1EiiLNS1I_9ScaleType4KindE0ELNS_15FloatRoundStyleE2EaEENS1_15EpilogueDefaultEEEEEvvEEEEvNT_6ParamsE:
        .type           _ZN7cutlass13device_kernelINS_4gemm6kernel13GemmUniversalIN4cute5tupleIJiiiiEEENS1_10collective13CollectiveMmaINS1_34MainloopSm90TmaGmmaWarpSpecializedILi5ENS5_IJNS4_1CILi8EEENSA_ILi1EEESC_EEENS1_35KernelTmaWarpSpecializedCooperativeEEENS5_IJNSA_ILi256EEENSA_ILi64EEENSA_ILi128EEEEEEaNS5_IJlSC_lEEEaSK_NS4_8TiledMMAINS4_8MMA_AtomIJNS4_4SM904GMMA26MMA_64x64x32_S32S8S8_SS_TNEEEENS4_6LayoutINS5_IJNSA_ILi2EEESC_SC_EEENS5_IJSC_NSA_ILi0EEESU_EEEEENS5_IJNS4_10UnderscoreESX_SX_EEEEENS4_13SM90_TMA_LOADENS4_14ComposedLayoutINS4_7SwizzleILi3ELi4ELi3EEENS4_18smem_ptr_flag_bitsILi8EEENSR_INS5_IJSB_SI_EEENS5_IJSI_SC_EEEEEEEvNS4_8identityENS4_23SM90_TMA_LOAD_MULTICASTES19_vS1A_EENS_8epilogue10collective6detail29Sm90TmaWarpSpecializedAdapterINS1E_15DefaultEpilogueIaSK_SK_NS1D_6thread17LinearCombinationIaLi1EiiLNS1I_9ScaleType4KindE0ELNS_15FloatRoundStyleE2EaEENS1_15EpilogueDefaultEEEEEvvEEEEvNT_6ParamsE,@function
        .size           _ZN7cutlass13device_kernelINS_4gemm6kernel13GemmUniversalIN4cute5tupleIJiiiiEEENS1_10collective13CollectiveMmaINS1_34MainloopSm90TmaGmmaWarpSpecializedILi5ENS5_IJNS4_1CILi8EEENSA_ILi1EEESC_EEENS1_35KernelTmaWarpSpecializedCooperativeEEENS5_IJNSA_ILi256EEENSA_ILi64EEENSA_ILi128EEEEEEaNS5_IJlSC_lEEEaSK_NS4_8TiledMMAINS4_8MMA_AtomIJNS4_4SM904GMMA26MMA_64x64x32_S32S8S8_SS_TNEEEENS4_6LayoutINS5_IJNSA_ILi2EEESC_SC_EEENS5_IJSC_NSA_ILi0EEESU_EEEEENS5_IJNS4_10UnderscoreESX_SX_EEEEENS4_13SM90_TMA_LOADENS4_14ComposedLayoutINS4_7SwizzleILi3ELi4ELi3EEENS4_18smem_ptr_flag_bitsILi8EEENSR_INS5_IJSB_SI_EEENS5_IJSI_SC_EEEEEEEvNS4_8identityENS4_23SM90_TMA_LOAD_MULTICASTES19_vS1A_EENS_8epilogue10collective6detail29Sm90TmaWarpSpecializedAdapterINS1E_15DefaultEpilogueIaSK_SK_NS1D_6thread17LinearCombinationIaLi1EiiLNS1I_9ScaleType4KindE0ELNS_15FloatRoundStyleE2EaEENS1_15EpilogueDefaultEEEEEvvEEEEvNT_6ParamsE,(.L_x_205 - _ZN7cutlass13device_kernelINS_4gemm6kernel13GemmUniversalIN4cute5tupleIJiiiiEEENS1_10collective13CollectiveMmaINS1_34MainloopSm90TmaGmmaWarpSpecializedILi5ENS5_IJNS4_1CILi8EEENSA_ILi1EEESC_EEENS1_35KernelTmaWarpSpecializedCooperativeEEENS5_IJNSA_ILi256EEENSA_ILi64EEENSA_ILi128EEEEEEaNS5_IJlSC_lEEEaSK_NS4_8TiledMMAINS4_8MMA_AtomIJNS4_4SM904GMMA26MMA_64x64x32_S32S8S8_SS_TNEEEENS4_6LayoutINS5_IJNSA_ILi2EEESC_SC_EEENS5_IJSC_NSA_ILi0EEESU_EEEEENS5_IJNS4_10UnderscoreESX_SX_EEEEENS4_13SM90_TMA_LOADENS4_14ComposedLayoutINS4_7SwizzleILi3ELi4ELi3EEENS4_18smem_ptr_flag_bitsILi8EEENSR_INS5_IJSB_SI_EEENS5_IJSI_SC_EEEEEEEvNS4_8identityENS4_23SM90_TMA_LOAD_MULTICASTES19_vS1A_EENS_8epilogue10collective6detail29Sm90TmaWarpSpecializedAdapterINS1E_15DefaultEpilogueIaSK_SK_NS1D_6thread17LinearCombinationIaLi1EiiLNS1I_9ScaleType4KindE0ELNS_15FloatRoundStyleE2EaEENS1_15EpilogueDefaultEEEEEvvEEEEvNT_6ParamsE)
        .other          _ZN7cutlass13device_kernelINS_4gemm6kernel13GemmUniversalIN4cute5tupleIJiiiiEEENS1_10collective13CollectiveMmaINS1_34MainloopSm90TmaGmmaWarpSpecializedILi5ENS5_IJNS4_1CILi8EEENSA_ILi1EEESC_EEENS1_35KernelTmaWarpSpecializedCooperativeEEENS5_IJNSA_ILi256EEENSA_ILi64EEENSA_ILi128EEEEEEaNS5_IJlSC_lEEEaSK_NS4_8TiledMMAINS4_8MMA_AtomIJNS4_4SM904GMMA26MMA_64x64x32_S32S8S8_SS_TNEEEENS4_6LayoutINS5_IJNSA_ILi2EEESC_SC_EEENS5_IJSC_NSA_ILi0EEESU_EEEEENS5_IJNS4_10UnderscoreESX_SX_EEEEENS4_13SM90_TMA_LOADENS4_14ComposedLayoutINS4_7SwizzleILi3ELi4ELi3EEENS4_18smem_ptr_flag_bitsILi8EEENSR_INS5_IJSB_SI_EEENS5_IJSI_SC_EEEEEEEvNS4_8identityENS4_23SM90_TMA_LOAD_MULTICASTES19_vS1A_EENS_8epilogue10collective6detail29Sm90TmaWarpSpecializedAdapterINS1E_15DefaultEpilogueIaSK_SK_NS1D_6thread17LinearCombinationIaLi1EiiLNS1I_9ScaleType4KindE0ELNS_15FloatRoundStyleE2EaEENS1_15EpilogueDefaultEEEEEvvEEEEvNT_6ParamsE,@"STO_CUDA_ENTRY STV_DEFAULT"
_ZN7cutlass13device_kernelINS_4gemm6kernel13GemmUniversalIN4cute5tupleIJiiiiEEENS1_10collective13CollectiveMmaINS1_34MainloopSm90TmaGmmaWarpSpecializedILi5ENS5_IJNS4_1CILi8EEENSA_ILi1EEESC_EEENS1_35KernelTmaWarpSpecializedCooperativeEEENS5_IJNSA_ILi256EEENSA_ILi64EEENSA_ILi128EEEEEEaNS5_IJlSC_lEEEaSK_NS4_8TiledMMAINS4_8MMA_AtomIJNS4_4SM904GMMA26MMA_64x64x32_S32S8S8_SS_TNEEEENS4_6LayoutINS5_IJNSA_ILi2EEESC_SC_EEENS5_IJSC_NSA_ILi0EEESU_EEEEENS5_IJNS4_10UnderscoreESX_SX_EEEEENS4_13SM90_TMA_LOADENS4_14ComposedLayoutINS4_7SwizzleILi3ELi4ELi3EEENS4_18smem_ptr_flag_bitsILi8EEENSR_INS5_IJSB_SI_EEENS5_IJSI_SC_EEEEEEEvNS4_8identityENS4_23SM90_TMA_LOAD_MULTICASTES19_vS1A_EENS_8epilogue10collective6detail29Sm90TmaWarpSpecializedAdapterINS1E_15DefaultEpilogueIaSK_SK_NS1D_6thread17LinearCombinationIaLi1EiiLNS1I_9ScaleType4KindE0ELNS_15FloatRoundStyleE2EaEENS1_15EpilogueDefaultEEEEEvvEEEEvNT_6ParamsE:
[----:B------:R-:W0:Y:S01]  /*0000*/  LDC R1, c[0x0][0x28] ;  /* 0x00000a00ff017b82 */ /* 0x000e220000000800 */
[----:B------:R-:W1:Y:S01]  /*0010*/  S2R R18, SR_TID.X ;  /* 0x0000000000127919 */ /* 0x000e620000002100 */
[----:B------:R-:W-:Y:S01]  /*0020*/  ELECT P0, URZ, PT ;  /* 0x00000000003f782f */ /* 0x000fe20003800000 */
[----:B------:R-:W-:Y:S01]  /*0030*/  BSSY B0, `(.L_x_0) ;  /* 0x000000f000007945 */ /* 0x000fe20003800000 */
[--C-:B-1----:R-:W-:Y:S02]  /*0040*/  SHF.R.U32.HI R0, RZ, 0x5, R18.reuse ;  /* 0x00000005ff007819 */ /* 0x102fe40000011612 */
[----:B------:R-:W-:-:S03]  /*0050*/  SHF.R.U32.HI R3, RZ, 0x7, R18 ;  /* 0x00000007ff037819 */ /* 0x000fc60000011612 */
[----:B------:R-:W1:Y:S04]  /*0060*/  SHFL.IDX PT, R2, R0, RZ, 0x1f ;  /* 0x00001fff00027589 */ /* 0x000e6800000e0000 */
[----:B------:R2:W3:Y:S01]  /*0070*/  SHFL.IDX PT, R5, R3, RZ, 0x1f ;  /* 0x00001fff03057589 */ /* 0x0004e200000e0000 */
[----:B-1----:R-:W-:-:S13]  /*0080*/  ISETP.NE.OR P0, PT, R2, RZ, !P0 ;  /* 0x000000ff0200720c */ /* 0x002fda0004705670 */
[----:B0-23--:R-:W-:Y:S05]  /*0090*/  @P0 BRA `(.L_x_1) ;  /* 0x0000000000200947 */ /* 0x00dfea0003800000 */
[----:B------:R-:W-:Y:S02]  /*00a0*/  ULDC.64 UR4, c[0x0][0x198] ;  /* 0x0000660000047ab9 */ /* 0x000fe40000000a00 */
[----:B------:R-:W-:Y:S02]  /*00b0*/  UIADD3 UR6, UP0, UR4, 0xf0, URZ ;  /* 0x000000f004067890 */ /* 0x000fe4000ff1e03f */
[----:B------:R-:W-:Y:S02]  /*00c0*/  UIADD3 UR4, UP1, UR4, 0x1f0, URZ ;  /* 0x000001f004047890 */ /* 0x000fe4000ff3e03f */
[----:B------:R-:W-:Y:S02]  /*00d0*/  UIADD3.X UR7, URZ, UR5, URZ, UP0, !UPT ;  /* 0x000000053f077290 */ /* 0x000fe400087fe43f */
[----:B------:R-:W-:-:S07]  /*00e0*/  UIADD3.X UR5, URZ, UR5, URZ, UP1, !UPT ;  /* 0x000000053f057290 */ /* 0x000fce0008ffe43f */
[----:B------:R0:W-:Y:S02]  /*00f0*/  UTMACCTL.PF [UR6] ;  /* 0x00000000060079b9 */ /* 0x0001e40008040000 */
[----:B------:R0:W-:Y:S02]  /*0100*/  UTMACCTL.PF [UR4] ;  /* 0x00000000040079b9 */ /* 0x0001e40008040000 */
[----:B0-----:R-:W-:Y:S01]  /*0110*/  NOP ;  /* 0x0000000000007918 */ /* 0x001fe20000000000 */
.L_x_1:
[----:B------:R-:W-:Y:S05]  /*0120*/  BSYNC B0 ;  /* 0x0000000000007941 */ /* 0x000fea0003800000 */
.L_x_0:
[----:B------:R-:W0:Y:S01]  /*0130*/  SHFL.IDX PT, R3, R0, RZ, 0x1f ;  /* 0x00001fff00037589 */ /* 0x000e2200000e0000 */
[----:B------:R-:W-:-:S04]  /*0140*/  SHF.R.S32.HI R7, RZ, 0x1f, R18 ;  /* 0x0000001fff077819 */ /* 0x000fc80000011412 */
[----:B------:R-:W-:-:S04]  /*0150*/  LEA.HI R7, R7, R18, RZ, 0x7 ;  /* 0x0000001207077211 */ /* 0x000fc800078f38ff */
[----:B------:R-:W-:Y:S02]  /*0160*/  LOP3.LUT R7, R7, 0xffffff80, RZ, 0xc0, !PT ;  /* 0xffffff8007077812 */ /* 0x000fe400078ec0ff */
[----:B0-----:R-:W-:-:S13]  /*0170*/  ISETP.NE.AND P0, PT, R3, RZ, PT ;  /* 0x000000ff0300720c */ /* 0x001fda0003f05270 */
[----:B------:R-:W-:Y:S05]  /*0180*/  @P0 BRA `(.L_x_2) ;  /* 0x0000000000600947 */ /* 0x000fea0003800000 */
[----:B------:R-:W0:Y:S01]  /*0190*/  S2UR UR8, SR_CgaCtaId ;  /* 0x00000000000879c3 */ /* 0x000e220000008800 */
[----:B------:R-:W-:Y:S01]  /*01a0*/  UMOV UR4, 0x400 ;  /* 0x0000040000047882 */ /* 0x000fe20000000000 */
[----:B------:R-:W-:Y:S01]  /*01b0*/  UMOV UR5, 0x1 ;  /* 0x0000000100057882 */ /* 0x000fe20000000000 */
[----:B------:R-:W-:Y:S01]  /*01c0*/  UMOV UR6, 0x10 ;  /* 0x0000001000067882 */ /* 0x000fe20000000000 */
[----:B------:R-:W-:Y:S01]  /*01d0*/  ELECT P0, URZ, PT ;  /* 0x00000000003f782f */ /* 0x000fe20003800000 */
[----:B------:R-:W-:-:S04]  /*01e0*/  UIADD3 UR6, -UR6, 0x100000, URZ ;  /* 0x0010000006067890 */ /* 0x000fc8000fffe13f */
[----:B------:R-:W-:Y:S02]  /*01f0*/  USHF.L.U32 UR7, UR6, 0xb, URZ ;  /* 0x0000000b06077899 */ /* 0x000fe4000800063f */
[----:B------:R-:W-:Y:S02]  /*0200*/  USHF.L.U32 UR6, UR6, 0x1, URZ ;  /* 0x0000000106067899 */ /* 0x000fe4000800063f */
[----:B0-----:R-:W-:Y:S02]  /*0210*/  ULEA UR8, UR8, UR4, 0x18 ;  /* 0x0000000408087291 */ /* 0x001fe4000f8ec03f */
[----:B------:R-:W-:-:S04]  /*0220*/  UIADD3 UR4, -UR5, 0x100000, URZ ;  /* 0x0010000005047890 */ /* 0x000fc8000fffe13f */
[----:B------:R-:W-:Y:S02]  /*0230*/  USHF.L.U32 UR5, UR4, 0xb, URZ ;  /* 0x0000000b04057899 */ /* 0x000fe4000800063f */
[----:B------:R-:W-:Y:S01]  /*0240*/  USHF.L.U32 UR4, UR4, 0x1, URZ ;  /* 0x0000000104047899 */ /* 0x000fe2000800063f */
[----:B------:R-:W0:Y:S11]  /*0250*/  FENCE.VIEW.ASYNC.S ;  /* 0x00000000000073c6 */ /* 0x000e360000000000 */
[----:B0-----:R0:W1:Y:S01]  /*0260*/  SYNCS.EXCH.64 URZ, [UR8], UR4 ;  /* 0x00000004083f75b2 */ /* 0x0010620008000100 */
[----:B------:R0:W2:Y:S01]  /*0270*/  SYNCS.EXCH.64 URZ, [UR8+0x28], UR6 ;  /* 0x00002806083f75b2 */ /* 0x0000a20008000100 */
[----:B------:R0:W3:Y:S01]  /*0280*/  SYNCS.EXCH.64 URZ, [UR8+0x8], UR4 ;  /* 0x00000804083f75b2 */ /* 0x0000e20008000100 */
[----:B------:R0:W4:Y:S01]  /*0290*/  SYNCS.EXCH.64 URZ, [UR8+0x30], UR6 ;  /* 0x00003006083f75b2 */ /* 0x0001220008000100 */
[----:B------:R0:W0:Y:S01]  /*02a0*/  SYNCS.EXCH.64 URZ, [UR8+0x10], UR4 ;  /* 0x00001004083f75b2 */ /* 0x0000220008000100 */
[----:B------:R0:W0:Y:S01]  /*02b0*/  SYNCS.EXCH.64 URZ, [UR8+0x38], UR6 ;  /* 0x00003806083f75b2 */ /* 0x0000220008000100 */
[----:B------:R0:W0:Y:S01]  /*02c0*/  SYNCS.EXCH.64 URZ, [UR8+0x18], UR4 ;  /* 0x00001804083f75b2 */ /* 0x0000220008000100 */
[----:B------:R0:W0:Y:S01]  /*02d0*/  SYNCS.EXCH.64 URZ, [UR8+0x40], UR6 ;  /* 0x00004006083f75b2 */ /* 0x0000220008000100 */
[----:B------:R0:W0:Y:S01]  /*02e0*/  SYNCS.EXCH.64 URZ, [UR8+0x20], UR4 ;  /* 0x00002004083f75b2 */ /* 0x0000220008000100 */
[----:B------:R0:W0:Y:S01]  /*02f0*/  SYNCS.EXCH.64 URZ, [UR8+0x48], UR6 ;  /* 0x00004806083f75b2 */ /* 0x0000220008000100 */
[----:B------:R-:W-:Y:S01]  /*0300*/  NOP ;  /* 0x0000000000007918 */ /* 0x000fe20000000000 */
.L_x_2:
[----:B------:R-:W5:Y:S01]  /*0310*/  SHFL.IDX PT, R0, R0, RZ, 0x1f ;  /* 0x00001fff00007589 */ /* 0x000f6200000e0000 */
[----:B0-----:R-:W0:Y:S01]  /*0320*/  S2UR UR8, SR_CTAID.X ;  /* 0x00000000000879c3 */ /* 0x001e220000002500 */
[----:B------:R-:W-:Y:S01]  /*0330*/  IMAD.IADD R6, R18, 0x1, -R7 ;  /* 0x0000000112067824 */ /* 0x000fe200078e0a07 */
[----:B------:R-:W-:Y:S01]  /*0340*/  SHF.R.S32.HI R10, RZ, 0x1f, R3 ;  /* 0x0000001fff0a7819 */ /* 0x000fe20000011403 */
[----:B------:R-:W1:Y:S01]  /*0350*/  S2R R4, SR_CTAID.Y ;  /* 0x0000000000047919 */ /* 0x000e620000002600 */
[----:B------:R-:W-:Y:S01]  /*0360*/  ELECT P0, URZ, PT ;  /* 0x00000000003f782f */ /* 0x000fe20003800000 */
[----:B------:R-:W-:Y:S01]  /*0370*/  NOP ;  /* 0x0000000000007918 */ /* 0x000fe20000000000 */
[----:B------:R-:W-:Y:S01]  /*0380*/  SHF.R.S32.HI R7, RZ, 0x1f, R6 ;  /* 0x0000001fff077819 */ /* 0x000fe20000011406 */
[----:B------:R-:W-:Y:S01]  /*0390*/  ULDC UR4, c[0x0][0x150] ;  /* 0x0000540000047ab9 */ /* 0x000fe20000000800 */
[----:B------:R-:W-:Y:S01]  /*03a0*/  LEA.HI R10, R10, R3, RZ, 0x2 ;  /* 0x000000030a0a7211 */ /* 0x000fe200078f10ff */
[----:B------:R-:W2:Y:S01]  /*03b0*/  LDC R9, c[0x0][0x144] ;  /* 0x00005100ff097b82 */ /* 0x000ea20000000800 */
[----:B------:R-:W-:Y:S01]  /*03c0*/  LEA.HI R7, R7, R6, RZ, 0x3 ;  /* 0x0000000607077211 */ /* 0x000fe200078f18ff */
[----:B------:R-:W-:Y:S01]  /*03d0*/  NOP ;  /* 0x0000000000007918 */ /* 0x000fe20000000000 */
[----:B------:R-:W-:Y:S01]  /*03e0*/  LOP3.LUT R10, R10, 0x3ffffffc, RZ, 0xc0, !PT ;  /* 0x3ffffffc0a0a7812 */ /* 0x000fe200078ec0ff */
[----:B------:R-:W-:Y:S01]  /*03f0*/  IMAD.MOV.U32 R23, RZ, RZ, 0x1 ;  /* 0x00000001ff177424 */ /* 0x000fe200078e00ff */
[----:B------:R-:W-:-:S02]  /*0400*/  SHF.R.S32.HI R8, RZ, 0x3, R7 ;  /* 0x00000003ff087819 */ /* 0x000fc40000011407 */
[----:B------:R-:W-:Y:S01]  /*0410*/  SHF.R.S32.HI R7, RZ, 0x1f, R7 ;  /* 0x0000001fff077819 */ /* 0x000fe20000011407 */
[----:B------:R-:W-:Y:S01]  /*0420*/  IMAD.IADD R10, R3, 0x1, -R10 ;  /* 0x00000001030a7824 */ /* 0x000fe200078e0a0a */
[----:B------:R-:W3:Y:S01]  /*0430*/  LDC R12, c[0x0][0x140] ;  /* 0x00005000ff0c7b82 */ /* 0x000ee20000000800 */
[----:B------:R-:W-:Y:S02]  /*0440*/  ISETP.NE.AND P3, PT, R5, RZ, PT ;  /* 0x000000ff0500720c */ /* 0x000fe40003f65270 */
[----:B------:R-:W-:Y:S02]  /*0450*/  LEA.HI R7, R7, R8, RZ, 0x2 ;  /* 0x0000000807077211 */ /* 0x000fe400078f10ff */
[----:B-----5:R-:W-:Y:S02]  /*0460*/  ISETP.NE.OR P0, PT, R0, RZ, !P0 ;  /* 0x000000ff0000720c */ /* 0x020fe40004705670 */
[----:B------:R-:W-:Y:S02]  /*0470*/  LOP3.LUT R7, R7, 0xfffffffc, RZ, 0xc0, !PT ;  /* 0xfffffffc07077812 */ /* 0x000fe400078ec0ff */
[----:B0-----:R-:W-:-:S03]  /*0480*/  I2FP.F32.U32 R0, UR8 ;  /* 0x0000000800007c45 */ /* 0x001fc60008201000 */
[----:B------:R-:W-:Y:S02]  /*0490*/  IMAD.IADD R7, R8, 0x1, -R7 ;  /* 0x0000000108077824 */ /* 0x000fe400078e0a07 */
[----:B------:R-:W-:Y:S01]  /*04a0*/  FMUL R0, R0, UR4 ;  /* 0x0000000400007c20 */ /* 0x000fe20008400000 */
[----:B------:R-:W-:Y:S01]  /*04b0*/  ULDC UR4, c[0x0][0x154] ;  /* 0x0000550000047ab9 */ /* 0x000fe20000000800 */
[----:B------:R-:W-:Y:S01]  /*04c0*/  IMAD R7, R10, 0x4, R7 ;  /* 0x000000040a077824 */ /* 0x000fe200078e0207 */
[----:B-1----:R-:W-:Y:S01]  /*04d0*/  I2FP.F32.U32 R8, R4 ;  /* 0x0000000400087245 */ /* 0x002fe20000201000 */
[----:B------:R-:W-:Y:S01]  /*04e0*/  VOTEU.ALL UP0, P0 ;  /* 0x00000000003f7886 */ /* 0x000fe20000000000 */
[----:B------:R-:W-:Y:S01]  /*04f0*/  VOTEU.ALL UP1, P0 ;  /* 0x00000000003f7886 */ /* 0x000fe20000020000 */
[----:B------:R-:W0:Y:S01]  /*0500*/  F2I.U32.TRUNC.NTZ R0, R0 ;  /* 0x0000000000007305 */ /* 0x000e22000020f000 */
[C---:B------:R-:W-:Y:S02]  /*0510*/  IMAD.SHL.U32 R22, R7.reuse, 0x4, RZ ;  /* 0x0000000407167824 */ /* 0x040fe400078e00ff */
[----:B------:R-:W-:Y:S01]  /*0520*/  FMUL R10, R8, UR4 ;  /* 0x00000004080a7c20 */ /* 0x000fe20008400000 */
[----:B------:R-:W1:Y:S01]  /*0530*/  @!UP0 S2UR UR7, SR_CgaCtaId ;  /* 0x00000000000789c3 */ /* 0x000e620000008800 */
[----:B------:R-:W-:Y:S01]  /*0540*/  UMOV UR4, 0x20 ;  /* 0x0000002000047882 */ /* 0x000fe20000000000 */
[----:B------:R-:W-:Y:S01]  /*0550*/  @!UP0 UMOV UR6, 0x400 ;  /* 0x0000040000068882 */ /* 0x000fe20000000000 */
[----:B------:R-:W-:Y:S01]  /*0560*/  LOP3.LUT R22, R7, 0xc, R22, 0x78, !PT ;  /* 0x0000000c07167812 */ /* 0x000fe200078e7816 */
[----:B------:R-:W-:-:S04]  /*0570*/  @!UP0 UIADD3 UR4, -UR4, 0x100000, URZ ;  /* 0x0010000004048890 */ /* 0x000fc8000fffe13f */
[----:B------:R-:W-:Y:S02]  /*0580*/  @!UP0 USHF.L.U32 UR5, UR4, 0xb, URZ ;  /* 0x0000000b04058899 */ /* 0x000fe4000800063f */
[----:B------:R-:W-:Y:S01]  /*0590*/  @!UP0 USHF.L.U32 UR4, UR4, 0x1, URZ ;  /* 0x0000000104048899 */ /* 0x000fe2000800063f */
[----:B------:R-:W5:Y:S01]  /*05a0*/  F2I.U32.TRUNC.NTZ R10, R10 ;  /* 0x0000000a000a7305 */ /* 0x000f62000020f000 */
[----:B---3--:R-:W-:Y:S02]  /*05b0*/  ISETP.EQ.U32.AND P2, PT, R12, 0x1, PT ;  /* 0x000000010c00780c */ /* 0x008fe40003f42070 */
[----:B------:R-:W-:Y:S01]  /*05c0*/  SHF.R.S32.HI R3, RZ, 0x1f, R22 ;  /* 0x0000001fff037819 */ /* 0x000fe20000011416 */
[----:B------:R-:W3:Y:S01]  /*05d0*/  LDC R7, c[0x0][0x148] ;  /* 0x00005200ff077b82 */ /* 0x000ee20000000800 */
[----:B0-----:R-:W-:Y:S02]  /*05e0*/  IMAD.MOV R14, RZ, RZ, -R0 ;  /* 0x000000ffff0e7224 */ /* 0x001fe400078e0a00 */
[----:B------:R-:W-:-:S02]  /*05f0*/  LEA.HI R8, R3, R22, RZ, 0x3 ;  /* 0x0000001603087211 */ /* 0x000fc400078f18ff */
[----:B--2---:R-:W-:Y:S02]  /*0600*/  IMAD R3, R9, R14, UR8 ;  /* 0x0000000809037e24 */ /* 0x004fe4000f8e020e */
[----:B------:R-:W-:Y:S02]  /*0610*/  LOP3.LUT R11, R8, 0xfffffff8, RZ, 0xc0, !PT ;  /* 0xfffffff8080b7812 */ /* 0x000fe400078ec0ff */
[----:B------:R-:W-:Y:S01]  /*0620*/  SHF.R.S32.HI R9, RZ, 0x1f, R2 ;  /* 0x0000001fff097819 */ /* 0x000fe20000011402 */
[----:B-----5:R-:W-:Y:S02]  /*0630*/  IMAD.MOV R24, RZ, RZ, -R10 ;  /* 0x000000ffff187224 */ /* 0x020fe400078e0a0a */
[----:B------:R-:W-:Y:S01]  /*0640*/  IMAD.IADD R0, R22, 0x1, -R11 ;  /* 0x0000000116007824 */ /* 0x000fe200078e0a0b */
[----:B------:R-:W-:Y:S01]  /*0650*/  LEA.HI R9, R9, R2, RZ, 0x2 ;  /* 0x0000000209097211 */ /* 0x000fe200078f10ff */
[----:B-1----:R-:W-:Y:S01]  /*0660*/  @!UP0 ULEA UR6, UR7, UR6, 0x18 ;  /* 0x0000000607068291 */ /* 0x002fe2000f8ec03f */
[----:B------:R-:W-:-:S02]  /*0670*/  VOTEU.ALL UP0, P0 ;  /* 0x00000000003f7886 */ /* 0x000fc40000000000 */
[----:B------:R-:W-:Y:S02]  /*0680*/  LOP3.LUT R9, R9, 0xfffffffc, RZ, 0xc0, !PT ;  /* 0xfffffffc09097812 */ /* 0x000fe400078ec0ff */
[----:B------:R-:W-:Y:S02]  /*0690*/  ISETP.NE.AND P4, PT, R0, R3, PT ;  /* 0x000000030000720c */ /* 0x000fe40003f85270 */
[----:B------:R-:W-:Y:S01]  /*06a0*/  LOP3.LUT P0, RZ, R6, 0x7, RZ, 0xc0, !PT ;  /* 0x0000000706ff7812 */ /* 0x000fe2000780c0ff */
[----:B------:R-:W-:Y:S02]  /*06b0*/  IMAD.IADD R0, R2, 0x1, -R9 ;  /* 0x0000000102007824 */ /* 0x000fe400078e0a09 */
[----:B---3--:R-:W-:Y:S01]  /*06c0*/  IMAD R9, R7, R24, R4 ;  /* 0x0000001807097224 */ /* 0x008fe200078e0204 */
[----:B------:R-:W-:Y:S01]  /*06d0*/  ISETP.LT.U32.AND P0, PT, R22, 0x8, !P0 ;  /* 0x000000081600780c */ /* 0x000fe20004701070 */
[----:B------:R-:W-:Y:S01]  /*06e0*/  VIADD R6, R5, 0xffffffff ;  /* 0xffffffff05067836 */ /* 0x000fe20000000000 */
[----:B------:R-:W-:Y:S01]  /*06f0*/  ISETP.NE.AND P1, PT, R0, 0x3, PT ;  /* 0x000000030000780c */ /* 0x000fe20003f25270 */
[----:B------:R-:W0:Y:S02]  /*0700*/  FENCE.VIEW.ASYNC.S ;  /* 0x00000000000073c6 */ /* 0x000e240000000000 */
[----:B0-----:R0:W1:Y:S01]  /*0710*/  @!UP0 SYNCS.EXCH.64 URZ, [UR6+0x60], UR4 ;  /* 0x00006004063f85b2 */ /* 0x0010620008000100 */
[----:B------:R-:W-:-:S02]  /*0720*/  SEL R2, RZ, 0x1, !P0 ;  /* 0x00000001ff027807 */ /* 0x000fc40004000000 */
[----:B------:R-:W-:Y:S02]  /*0730*/  ISETP.EQ.OR P1, PT, R0, RZ, !P1 ;  /* 0x000000ff0000720c */ /* 0x000fe40004f22670 */
[----:B------:R-:W-:Y:S02]  /*0740*/  @P4 SHF.R.S32.HI R8, RZ, 0x3, R8 ;  /* 0x00000003ff084819 */ /* 0x000fe40000011408 */
[----:B------:R-:W-:Y:S02]  /*0750*/  ISETP.EQ.AND P1, PT, R5, RZ, P1 ;  /* 0x000000ff0500720c */ /* 0x000fe40000f22270 */
[----:B------:R-:W-:Y:S02]  /*0760*/  @P4 ISETP.NE.AND P5, PT, R8, R9, PT ;  /* 0x000000090800420c */ /* 0x000fe40003fa5270 */
[----:B------:R-:W-:Y:S02]  /*0770*/  ISETP.GE.U32.AND P6, PT, R6, 0x2, PT ;  /* 0x000000020600780c */ /* 0x000fe40003fc6070 */
[----:B------:R-:W-:-:S02]  /*0780*/  @P4 SEL R23, RZ, 0x1, P5 ;  /* 0x00000001ff174807 */ /* 0x000fc40002800000 */
[----:B------:R-:W-:Y:S01]  /*0790*/  SEL R19, RZ, 0x1, !P1 ;  /* 0x00000001ff137807 */ /* 0x000fe20004800000 */
[----:B------:R0:W2:Y:S01]  /*07a0*/  @!UP1 SYNCS.EXCH.64 URZ, [UR6+0x68], UR4 ;  /* 0x00006804063f95b2 */ /* 0x0000a20008000100 */
[----:B------:R-:W-:Y:S01]  /*07b0*/  LOP3.LUT R23, R23, R2, RZ, 0xc0, !PT ;  /* 0x0000000217177212 */ /* 0x000fe200078ec0ff */
[----:B------:R-:W-:Y:S01]  /*07c0*/  NOP ;  /* 0x0000000000007918 */ /* 0x000fe20000000000 */
[----:B------:R-:W-:Y:S01]  /*07d0*/  SEL R19, R19, 0x2, P6 ;  /* 0x0000000213137807 */ /* 0x000fe20003000000 */
[----:B------:R-:W-:Y:S06]  /*07e0*/  @!P2 BRA `(.L_x_3) ;  /* 0x000000000008a947 */ /* 0x000fec0003800000 */
[----:B-12-4-:R-:W-:Y:S01]  /*07f0*/  UCGABAR_ARV ;  /* 0x00000000000079c7 */ /* 0x016fe20008000000 */
[----:B------:R-:W-:Y:S05]  /*0800*/  BRA `(.L_x_4) ;  /* 0x0000000000047947 */ /* 0x000fea0003800000 */
.L_x_3:
[----:B-12-4-:R-:W-:Y:S01]  /*0810*/  NOP ;  /* 0x0000000000007918 */ /* 0x016fe20000000000 */
.L_x_4:
[----:B------:R-:W1:Y:S01]  /*0820*/  LDC R2, c[0x0][0x65c] ;  /* 0x00019700ff027b82 */ /* 0x000e620000000800 */
[----:B------:R-:W-:Y:S02]  /*0830*/  IMAD.U32 R8, RZ, RZ, UR8 ;  /* 0x00000008ff087e24 */ /* 0x000fe4000f8e00ff */
[----:B------:R-:W-:Y:S01]  /*0840*/  IMAD.MOV.U32 R9, RZ, RZ, RZ ;  /* 0x000000ffff097224 */ /* 0x000fe200078e00ff */
[----:B-1----:R-:W-:-:S04]  /*0850*/  ISETP.NE.AND P1, PT, R2, 0x1, PT ;  /* 0x000000010200780c */ /* 0x002fc80003f25270 */
[----:B------:R-:W-:-:S09]  /*0860*/  P2R R5, PR, RZ, 0x2 ;  /* 0x00000002ff057803 */ /* 0x000fd20000000000 */
[----:B------:R-:W1:Y:S01]  /*0870*/  @P1 LDC R17, c[0x0][0x10] ;  /* 0x00000400ff111b82 */ /* 0x000e620000000800 */
[----:B------:R-:W-:Y:S02]  /*0880*/  @P1 IMAD.MOV.U32 R5, RZ, RZ, RZ ;  /* 0x000000ffff051224 */ /* 0x000fe400078e00ff */
[----:B------:R-:W-:-:S05]  /*0890*/  @P1 IMAD.MOV.U32 R13, RZ, RZ, RZ ;  /* 0x000000ffff0d1224 */ /* 0x000fca00078e00ff */
[----:B------:R-:W2:Y:S01]  /*08a0*/  @!P1 LDC R11, c[0x0][0xc] ;  /* 0x00000300ff0b9b82 */ /* 0x000ea20000000800 */
[----:B-1----:R-:W-:-:S04]  /*08b0*/  @P1 IMAD.WIDE.U32 R16, R17, UR8, R4 ;  /* 0x0000000811101c25 */ /* 0x002fc8000f8e0004 */
[----:B------:R-:W-:Y:S02]  /*08c0*/  @P1 IMAD.IADD R17, R17, 0x1, R13 ;  /* 0x0000000111111824 */ /* 0x000fe400078e020d */
[----:B--2---:R-:W-:-:S04]  /*08d0*/  @!P1 IMAD.WIDE.U32 R8, R4, R11, R8 ;  /* 0x0000000b04089225 */ /* 0x004fc800078e0008 */
[----:B------:R-:W-:Y:S02]  /*08e0*/  @!P1 IMAD.MOV.U32 R16, RZ, RZ, R8 ;  /* 0x000000ffff109224 */ /* 0x000fe400078e0008 */
[----:B------:R-:W-:Y:S01]  /*08f0*/  @!P1 IMAD.MOV.U32 R17, RZ, RZ, R9 ;  /* 0x000000ffff119224 */ /* 0x000fe200078e0009 */
[----:B------:R-:W-:Y:S06]  /*0900*/  @!P2 BRA `(.L_x_5) ;  /* 0x00000000000ca947 */ /* 0x000fec0003800000 */
[----:B------:R-:W-:Y:S01]  /*0910*/  UCGABAR_WAIT ;  /* 0x0000000000007dc7 */ /* 0x000fe20008000000 */
[----:B------:R-:W-:Y:S01]  /*0920*/  CCTL.IVALL ;  /* 0x00000000ff00798f */ /* 0x000fe20002000000 */
[----:B------:R-:W-:Y:S05]  /*0930*/  BRA `(.L_x_6) ;  /* 0x0000000000047947 */ /* 0x000fea0003800000 */
.L_x_5:
[----:B------:R-:W-:Y:S06]  /*0940*/  BAR.SYNC.DEFER_BLOCKING 0x0 ;  /* 0x0000000000007b1d */ /* 0x000fec0000010000 */
.L_x_6:
[----:B------:R-:W-:Y:S05]  /*0950*/  @!P3 BRA `(.L_x_7) ;  /* 0x00000054002cb947 */ /* 0x000fea0003800000 */
[----:B------:R-:W-:-:S13]  /*0960*/  ISETP.GT.U32.AND P0, PT, R6, 0x1, PT ;  /* 0x000000010600780c */ /* 0x000fda0003f04070 */
[----:B0-----:R-:W-:Y:S05]  /*0970*/  @P0 EXIT ;  /* 0x000000000000094d */ /* 0x001fea0003800000 */
[----:B------:R-:W-:Y:S01]  /*0980*/  ULDC.64 UR4, c[0x0][0x650] ;  /* 0x0001940000047ab9 */ /* 0x000fe20000000a00 */
[----:B------:R-:W-:Y:S01]  /*0990*/  PRMT R0, RZ, 0x7610, R0 ;  /* 0x00007610ff007816 */ /* 0x000fe20000000000 */
[----:B------:R-:W-:Y:S01]  /*09a0*/  IMAD.MOV.U32 R92, RZ, RZ, -0x1 ;  /* 0xffffffffff5c7424 */ /* 0x000fe200078e00ff */
[----:B------:R-:W-:Y:S01]  /*09b0*/  ISETP.GE.U32.AND P0, PT, R16, UR4, PT ;  /* 0x0000000410007c0c */ /* 0x000fe2000bf06070 */
[----:B------:R-:W-:Y:S02]  /*09c0*/  IMAD.MOV.U32 R93, RZ, RZ, -0x1 ;  /* 0xffffffffff5d7424 */ /* 0x000fe400078e00ff */
[----:B------:R-:W-:Y:S01]  /*09d0*/  IMAD.MOV.U32 R88, RZ, RZ, -0x1 ;  /* 0xffffffffff587424 */ /* 0x000fe200078e00ff */
[----:B------:R-:W-:-:S13]  /*09e0*/  ISETP.GE.U32.AND.EX P0, PT, R17, UR5, PT, P0 ;  /* 0x0000000511007c0c */ /* 0x000fda000bf06100 */
[----:B------:R-:W-:Y:S05]  /*09f0*/  @P0 BRA `(.L_x_8) ;  /* 0x0000000400280947 */ /* 0x000fea0003800000 */
[----:B------:R-:W0:Y:S01]  /*0a00*/  LDC.64 R20, c[0x0][0x628] ;  /* 0x00018a00ff147b82 */ /* 0x000e220000000a00 */
[----:B------:R-:W-:Y:S02]  /*0a10*/  IMAD.MOV.U32 R8, RZ, RZ, R16 ;  /* 0x000000ffff087224 */ /* 0x000fe400078e0010 */
[----:B------:R-:W-:-:S05]  /*0a20*/  IMAD.MOV.U32 R9, RZ, RZ, R17 ;  /* 0x000000ffff097224 */ /* 0x000fca00078e0011 */
[----:B------:R-:W1:Y:S08]  /*0a30*/  LDC R0, c[0x0][0x630] ;  /* 0x00018c00ff007b82 */ /* 0x000e700000000800 */
[----:B------:R-:W2:Y:S01]  /*0a40*/  LDC.64 R26, c[0x0][0x620] ;  /* 0x00018800ff1a7b82 */ /* 0x000ea20000000a00 */
[----:B0-----:R-:W-:-:S04]  /*0a50*/  ISETP.NE.U32.AND P0, PT, R20, RZ, PT ;  /* 0x000000ff1400720c */ /* 0x001fc80003f05070 */
[----:B------:R-:W-:-:S13]  /*0a60*/  ISETP.NE.AND.EX P0, PT, R21, RZ, PT, P0 ;  /* 0x000000ff1500720c */ /* 0x000fda0003f05300 */
[----:B-12---:R-:W-:Y:S05]  /*0a70*/  @!P0 BRA `(.L_x_9) ;  /* 0x0000000000288947 */ /* 0x006fea0003800000 */
[----:B------:R-:W0:Y:S02]  /*0a80*/  LDC R13, c[0x0][0x634] ;  /* 0x00018d00ff0d7b82 */ /* 0x000e240000000800 */
[----:B0-----:R-:W-:-:S05]  /*0a90*/  IADD3 R13, P0, R16, R13, RZ ;  /* 0x0000000d100d7210 */ /* 0x001fca0007f1e0ff */
[----:B------:R-:W-:-:S04]  /*0aa0*/  IMAD.X R15, RZ, RZ, R17, P0 ;  /* 0x000000ffff0f7224 */ /* 0x000fc800000e0611 */
[----:B------:R-:W-:-:S04]  /*0ab0*/  IMAD.WIDE.U32 R8, R15, R20, RZ ;  /* 0x000000140f087225 */ /* 0x000fc800078e00ff */
[----:B------:R-:W-:-:S04]  /*0ac0*/  IMAD.WIDE.U32 R10, P0, R13, R21, R8 ;  /* 0x000000150d0a7225 */ /* 0x000fc80007800008 */
[----:B------:R-:W-:-:S04]  /*0ad0*/  IMAD.WIDE.U32 R8, R13, R20, RZ ;  /* 0x000000140d087225 */ /* 0x000fc800078e00ff */
[----:B------:R-:W-:Y:S01]  /*0ae0*/  IMAD.X R13, RZ, RZ, RZ, P0 ;  /* 0x000000ffff0d7224 */ /* 0x000fe200000e06ff */
[----:B------:R-:W-:Y:S01]  /*0af0*/  IADD3 RZ, P0, R9, R10, RZ ;  /* 0x0000000a09ff7210 */ /* 0x000fe20007f1e0ff */
[----:B------:R-:W-:-:S04]  /*0b00*/  IMAD.MOV.U32 R12, RZ, RZ, R11 ;  /* 0x000000ffff0c7224 */ /* 0x000fc800078e000b */
[----:B------:R-:W-:-:S08]  /*0b10*/  IMAD.WIDE.U32.X R8, R15, R21, R12, P0 ;  /* 0x000000150f087225 */ /* 0x000fd000000e040c */
.L_x_9:
[----:B------:R-:W0:Y:S01]  /*0b20*/  LDC.64 R20, c[0x0][0x640] ;  /* 0x00019000ff147b82 */ /* 0x000e220000000a00 */
[--C-:B------:R-:W-:Y:S01]  /*0b30*/  SHF.R.U64 R88, R8, R0, R9.reuse ;  /* 0x0000000008587219 */ /* 0x100fe20000001209 */
[----:B------:R-:W-:Y:S01]  /*0b40*/  IMAD R28, R7, R24, R4 ;  /* 0x00000018071c7224 */ /* 0x000fe200078e0204 */
[----:B------:R-:W-:Y:S01]  /*0b50*/  SHF.R.U32.HI R0, RZ, R0, R9 ;  /* 0x00000000ff007219 */ /* 0x000fe20000011609 */
[----:B------:R-:W-:Y:S01]  /*0b60*/  IMAD.MOV.U32 R25, RZ, RZ, 0x1 ;  /* 0x00000001ff197424 */ /* 0x000fe200078e00ff */
[----:B------:R-:W-:-:S03]  /*0b70*/  IADD3 R5, P0, RZ, -R88, RZ ;  /* 0x80000058ff057210 */ /* 0x000fc60007f1e0ff */
[----:B------:R-:W1:Y:S02]  /*0b80*/  LDC R6, c[0x0][0x618] ;  /* 0x00018600ff067b82 */ /* 0x000e640000000800 */
[----:B------:R-:W-:-:S04]  /*0b90*/  IMAD.X R9, RZ, RZ, ~R0, P0 ;  /* 0x000000ffff097224 */ /* 0x000fc800000e0e00 */
[-C--:B------:R-:W-:Y:S02]  /*0ba0*/  IMAD R0, R9, R26.reuse, RZ ;  /* 0x0000001a09007224 */ /* 0x080fe400078e02ff */
[----:B------:R-:W2:Y:S01]  /*0bb0*/  LDC R11, c[0x0][0x608] ;  /* 0x00018200ff0b7b82 */ /* 0x000ea20000000800 */
[----:B------:R-:W-:-:S04]  /*0bc0*/  IMAD.WIDE.U32 R8, R5, R26, R16 ;  /* 0x0000001a05087225 */ /* 0x000fc800078e0010 */
[----:B------:R-:W-:-:S03]  /*0bd0*/  IMAD R5, R5, R27, R0 ;  /* 0x0000001b05057224 */ /* 0x000fc600078e0200 */
[----:B------:R-:W3:Y:S01]  /*0be0*/  LDC R12, c[0x0][0x658] ;  /* 0x00019600ff0c7b82 */ /* 0x000ee20000000800 */
[----:B0-----:R-:W-:Y:S01]  /*0bf0*/  ISETP.NE.U32.AND P0, PT, R20, RZ, PT ;  /* 0x000000ff1400720c */ /* 0x001fe20003f05070 */
[----:B------:R-:W-:Y:S02]  /*0c00*/  IMAD.IADD R5, R9, 0x1, R5 ;  /* 0x0000000109057824 */ /* 0x000fe400078e0205 */
[----:B------:R-:W-:Y:S01]  /*0c10*/  IMAD.MOV.U32 R9, RZ, RZ, -0x1 ;  /* 0xffffffffff097424 */ /* 0x000fe200078e00ff */
[----:B------:R-:W-:-:S03]  /*0c20*/  ISETP.NE.AND.EX P0, PT, R21, RZ, PT, P0 ;  /* 0x000000ff1500720c */ /* 0x000fc60003f05300 */
[----:B------:R-:W0:Y:S01]  /*0c30*/  LDC R15, c[0x0][0x600] ;  /* 0x00018000ff0f7b82 */ /* 0x000e220000000800 */
[-CC-:B-1----:R-:W-:Y:S02]  /*0c40*/  SHF.R.U64 R13, R8, R6.reuse, R5.reuse ;  /* 0x00000006080d7219 */ /* 0x182fe40000001205 */
[----:B------:R-:W-:-:S05]  /*0c50*/  SHF.R.U32.HI R0, RZ, R6, R5 ;  /* 0x00000006ff007219 */ /* 0x000fca0000011605 */
[----:B------:R-:W1:Y:S01]  /*0c60*/  LDC R14, c[0x0][0x648] ;  /* 0x00019200ff0e7b82 */ /* 0x000e620000000800 */
[-CC-:B--2---:R-:W-:Y:S02]  /*0c70*/  SHF.R.U64 R29, R13, R11.reuse, R0.reuse ;  /* 0x0000000b0d1d7219 */ /* 0x184fe40000001200 */
[----:B------:R-:W-:-:S05]  /*0c80*/  SHF.R.U32.HI R5, RZ, R11, R0 ;  /* 0x0000000bff057219 */ /* 0x000fca0000011600 */
[----:B------:R-:W2:Y:S01]  /*0c90*/  LDC R26, c[0x0][0x638] ;  /* 0x00018e00ff1a7b82 */ /* 0x000ea20000000800 */
[-CC-:B---3--:R-:W-:Y:S02]  /*0ca0*/  SHF.R.U64 R24, R29, R12.reuse, R5.reuse ;  /* 0x0000000c1d187219 */ /* 0x188fe40000001205 */
[-C--:B------:R-:W-:Y:S02]  /*0cb0*/  SHF.L.U32 R0, R9, R12.reuse, RZ ;  /* 0x0000000c09007219 */ /* 0x080fe400000006ff */
[----:B------:R-:W-:Y:S01]  /*0cc0*/  SHF.R.U32.HI R5, RZ, R12, R5 ;  /* 0x0000000cff057219 */ /* 0x000fe20000011605 */
[----:B------:R-:W-:Y:S01]  /*0cd0*/  IMAD.MOV.U32 R4, RZ, RZ, R24 ;  /* 0x000000ffff047224 */ /* 0x000fe200078e0018 */
[----:B------:R-:W-:Y:S01]  /*0ce0*/  LOP3.LUT R10, RZ, R0, RZ, 0x33, !PT ;  /* 0x00000000ff0a7212 */ /* 0x000fe200078e33ff */
[----:B------:R-:W3:Y:S01]  /*0cf0*/  LDC R27, c[0x0][0x610] ;  /* 0x00018400ff1b7b82 */ /* 0x000ee20000000800 */
[----:B------:R-:W-:Y:S05]  /*0d00*/  @!P0 BRA `(.L_x_10) ;  /* 0x0000000000288947 */ /* 0x000fea0003800000 */
[----:B------:R-:W4:Y:S02]  /*0d10*/  LDC R9, c[0x0][0x64c] ;  /* 0x00019300ff097b82 */ /* 0x000f240000000800 */
[----:B----4-:R-:W-:-:S05]  /*0d20*/  IADD3 R9, P0, R24, R9, RZ ;  /* 0x0000000918097210 */ /* 0x010fca0007f1e0ff */
        /* <DEDUP_REMOVED lines=8> */
.L_x_10:
[----:B-1----:R-:W-:Y:S01]  /*0db0*/  SHF.R.U64 R4, R4, R14, R5 ;  /* 0x0000000e04047219 */ /* 0x002fe20000001205 */
[----:B0-----:R-:W-:Y:S01]  /*0dc0*/  VIADD R6, R15, 0xffffffff ;  /* 0xffffffff0f067836 */ /* 0x001fe20000000000 */
[----:B------:R-:W-:Y:S02]  /*0dd0*/  SHF.L.U32 R0, R25, R12, RZ ;  /* 0x0000000c19007219 */ /* 0x000fe400000006ff */
[----:B------:R-:W-:Y:S01]  /*0de0*/  LOP3.LUT R5, R29, R10, RZ, 0xc0, !PT ;  /* 0x0000000a1d057212 */ /* 0x000fe200078ec0ff */
[----:B------:R-:W-:Y:S01]  /*0df0*/  IMAD.MOV R7, RZ, RZ, -R4 ;  /* 0x000000ffff077224 */ /* 0x000fe200078e0a04 */
[----:B------:R-:W-:Y:S02]  /*0e00*/  SEL R3, R3, R28, !P1 ;  /* 0x0000001c03037207 */ /* 0x000fe40004800000 */
[----:B------:R-:W-:Y:S01]  /*0e10*/  LOP3.LUT R6, R13, R6, RZ, 0xc0, !PT ;  /* 0x000000060d067212 */ /* 0x000fe200078ec0ff */
[----:B------:R-:W-:Y:S02]  /*0e20*/  IMAD R4, R0, R4, R5 ;  /* 0x0000000400047224 */ /* 0x000fe400078e0205 */
[----:B--2---:R-:W-:-:S02]  /*0e30*/  IMAD R0, R7, R26, R24 ;  /* 0x0000001a07007224 */ /* 0x004fc400078e0218 */
[----:B---3--:R-:W-:Y:S02]  /*0e40*/  IMAD R3, R4, R27, R3 ;  /* 0x0000001b04037224 */ /* 0x008fe400078e0203 */
[----:B------:R-:W-:Y:S02]  /*0e50*/  IMAD R92, R0, R15, R6 ;  /* 0x0000000f005c7224 */ /* 0x000fe400078e0206 */
[----:B------:R-:W-:-:S03]  /*0e60*/  IMAD.MOV.U32 R4, RZ, RZ, 0x1 ;  /* 0x00000001ff047424 */ /* 0x000fc600078e00ff */
[----:B------:R-:W-:Y:S02]  /*0e70*/  SEL R93, R92, R3, !P1 ;  /* 0x000000035c5d7207 */ /* 0x000fe40004800000 */
[----:B------:R-:W-:Y:S02]  /*0e80*/  PRMT R0, R4, 0x7610, R0 ;  /* 0x0000761004007816 */ /* 0x000fe40000000000 */
[----:B------:R-:W-:-:S07]  /*0e90*/  SEL R92, R3, R92, !P1 ;  /* 0x0000005c035c7207 */ /* 0x000fce0004800000 */
.L_x_8:
[----:B------:R-:W-:-:S08]  /*0ea0*/  NOP ;  /* 0x0000000000007918 */ /* 0x000fd00000000000 */
[----:B------:R-:W0:Y:S02]  /*0eb0*/  USETMAXREG.TRY_ALLOC.CTAPOOL UP0, 0xe8 ;  /* 0x000000e8000079c8 */ /* 0x000e240008000600 */
[----:B0-----:R-:W-:-:S13]  /*0ec0*/  PLOP3.LUT P0, PT, PT, PT, UP0, 0x80, 0x0 ;  /* 0x000000000000781c */ /* 0x001fda0003f0f008 */
[----:B------:R-:W-:Y:S05]  /*0ed0*/  @!P0 BRA `(.L_x_8) ;  /* 0xfffffffc00f08947 */ /* 0x000fea000383ffff */
[----:B------:R-:W-:Y:S01]  /*0ee0*/  ULDC.64 UR4, c[0x0][0x598] ;  /* 0x0001660000047ab9 */ /* 0x000fe20000000a00 */
[----:B------:R-:W-:Y:S01]  /*0ef0*/  ULDC.64 UR36, c[0x0][0x208] ;  /* 0x0000820000247ab9 */ /* 0x000fe20000000a00 */
[----:B------:R-:W-:-:S04]  /*0f00*/  ISETP.NE.U32.AND P0, PT, RZ, UR4, PT ;  /* 0x00000004ff007c0c */ /* 0x000fc8000bf05070 */
[----:B------:R-:W-:-:S13]  /*0f10*/  ISETP.NE.AND.EX P0, PT, RZ, UR5, PT, P0 ;  /* 0x00000005ff007c0c */ /* 0x000fda000bf05300 */
[----:B------:R-:W-:Y:S05]  /*0f20*/  @!P0 BRA `(.L_x_11) ;  /* 0x00000000001c8947 */ /* 0x000fea0003800000 */
[----:B------:R-:W0:Y:S02]  /*0f30*/  LDC.64 R4, c[0x0][0x598] ;  /* 0x00016600ff047b82 */ /* 0x000e240000000a00 */
[----:B0-----:R-:W2:Y:S02]  /*0f40*/  LDG.E.64 R4, desc[UR36][R4.64] ;  /* 0x0000002404047981 */ /* 0x001ea4000c1e1b00 */
[----:B--2---:R-:W-:-:S04]  /*0f50*/  ISETP.NE.U32.AND P0, PT, R4, RZ, PT ;  /* 0x000000ff0400720c */ /* 0x004fc80003f05070 */
[----:B------:R-:W-:-:S13]  /*0f60*/  ISETP.NE.AND.EX P0, PT, R5, RZ, PT, P0 ;  /* 0x000000ff0500720c */ /* 0x000fda0003f05300 */
[----:B------:R-:W-:Y:S05]  /*0f70*/  @!P0 BRA `(.L_x_11) ;  /* 0x0000000000088947 */ /* 0x000fea0003800000 */
[----:B------:R0:W5:Y:S01]  /*0f80*/  LD.E R89, desc[UR36][R4.64] ;  /* 0x0000002404597980 */ /* 0x000162000c101900 */
[----:B------:R-:W-:Y:S05]  /*0f90*/  BRA `(.L_x_12) ;  /* 0x0000000000247947 */ /* 0x000fea0003800000 */
.L_x_11:
[----:B------:R-:W-:Y:S02]  /*0fa0*/  ULDC.64 UR4, c[0x0][0x588] ;  /* 0x0001620000047ab9 */ /* 0x000fe40000000a00 */
[----:B------:R-:W-:-:S04]  /*0fb0*/  ISETP.NE.U32.AND P0, PT, RZ, UR4, PT ;  /* 0x00000004ff007c0c */ /* 0x000fc8000bf05070 */
[----:B------:R-:W-:-:S13]  /*0fc0*/  ISETP.NE.AND.EX P0, PT, RZ, UR5, PT, P0 ;  /* 0x00000005ff007c0c */ /* 0x000fda000bf05300 */
[----:B------:R-:W-:Y:S05]  /*0fd0*/  @!P0 BRA `(.L_x_13) ;  /* 0x00000000000c8947 */ /* 0x000fea0003800000 */
[----:B------:R-:W0:Y:S02]  /*0fe0*/  LDC.64 R4, c[0x0][0x588] ;  /* 0x00016200ff047b82 */ /* 0x000e240000000a00 */
[----:B0-----:R1:W5:Y:S01]  /*0ff0*/  LDG.E R89, desc[UR36][R4.64] ;  /* 0x0000002404597981 */ /* 0x001362000c1e1900 */
[----:B------:R-:W-:Y:S05]  /*1000*/  BRA `(.L_x_12) ;  /* 0x0000000000087947 */ /* 0x000fea0003800000 */
.L_x_13:
[----:B------:R-:W-:Y:S02]  /*1010*/  ULDC UR4, c[0x0][0x580] ;  /* 0x0001600000047ab9 */ /* 0x000fe40000000800 */
[----:B------:R-:W-:-:S07]  /*1020*/  IMAD.U32 R89, RZ, RZ, UR4 ;  /* 0x00000004ff597e24 */ /* 0x000fce000f8e00ff */
.L_x_12:
[----:B------:R-:W-:Y:S02]  /*1030*/  ULDC.64 UR4, c[0x0][0x5a0] ;  /* 0x0001680000047ab9 */ /* 0x000fe40000000a00 */
[----:B------:R-:W-:-:S04]  /*1040*/  ISETP.NE.U32.AND P0, PT, RZ, UR4, PT ;  /* 0x00000004ff007c0c */ /* 0x000fc8000bf05070 */
[----:B------:R-:W-:-:S13]  /*1050*/  ISETP.NE.AND.EX P0, PT, RZ, UR5, PT, P0 ;  /* 0x00000005ff007c0c */ /* 0x000fda000bf05300 */
[----:B------:R-:W-:Y:S05]  /*1060*/  @!P0 BRA `(.L_x_14) ;  /* 0x00000000001c8947 */ /* 0x000fea0003800000 */
[----:B01----:R-:W0:Y:S02]  /*1070*/  LDC.64 R4, c[0x0][0x5a0] ;  /* 0x00016800ff047b82 */ /* 0x003e240000000a00 */
[----:B0-----:R-:W2:Y:S02]  /*1080*/  LDG.E.64 R4, desc[UR36][R4.64] ;  /* 0x0000002404047981 */ /* 0x001ea4000c1e1b00 */
[----:B--2---:R-:W-:-:S04]  /*1090*/  ISETP.NE.U32.AND P0, PT, R4, RZ, PT ;  /* 0x000000ff0400720c */ /* 0x004fc80003f05070 */
[----:B------:R-:W-:-:S13]  /*10a0*/  ISETP.NE.AND.EX P0, PT, R5, RZ, PT, P0 ;  /* 0x000000ff0500720c */ /* 0x000fda0003f05300 */
[----:B------:R-:W-:Y:S05]  /*10b0*/  @!P0 BRA `(.L_x_14) ;  /* 0x0000000000088947 */ /* 0x000fea0003800000 */
[----:B------:R0:W5:Y:S01]  /*10c0*/  LD.E R90, desc[UR36][R4.64] ;  /* 0x00000024045a7980 */ /* 0x000162000c101900 */
[----:B------:R-:W-:Y:S05]  /*10d0*/  BRA `(.L_x_15) ;  /* 0x0000000000247947 */ /* 0x000fea0003800000 */
.L_x_14:
[----:B------:R-:W-:Y:S02]  /*10e0*/  ULDC.64 UR4, c[0x0][0x590] ;  /* 0x0001640000047ab9 */ /* 0x000fe40000000a00 */
[----:B------:R-:W-:-:S04]  /*10f0*/  ISETP.NE.U32.AND P0, PT, RZ, UR4, PT ;  /* 0x00000004ff007c0c */ /* 0x000fc8000bf05070 */
[----:B------:R-:W-:-:S13]  /*1100*/  ISETP.NE.AND.EX P0, PT, RZ, UR5, PT, P0 ;  /* 0x00000005ff007c0c */ /* 0x000fda000bf05300 */
[----:B------:R-:W-:Y:S05]  /*1110*/  @!P0 BRA `(.L_x_16) ;  /* 0x00000000000c8947 */ /* 0x000fea0003800000 */
[----:B------:R-:W2:Y:S02]  /*1120*/  LDC.64 R90, c[0x0][0x590] ;  /* 0x00016400ff5a7b82 */ /* 0x000ea40000000a00 */
[----:B--2---:R2:W5:Y:S01]  /*1130*/  LDG.E R90, desc[UR36][R90.64] ;  /* 0x000000245a5a7981 */ /* 0x004562000c1e1900 */
[----:B------:R-:W-:Y:S05]  /*1140*/  BRA `(.L_x_15) ;  /* 0x0000000000087947 */ /* 0x000fea0003800000 */
.L_x_16:
[----:B------:R-:W-:Y:S02]  /*1150*/  ULDC UR4, c[0x0][0x584] ;  /* 0x0001610000047ab9 */ /* 0x000fe40000000800 */
[----:B------:R-:W-:-:S07]  /*1160*/  IMAD.U32 R90, RZ, RZ, UR4 ;  /* 0x00000004ff5a7e24 */ /* 0x000fce000f8e00ff */
.L_x_15:
[----:B------:R-:W-:-:S13]  /*1170*/  LOP3.LUT P0, RZ, R0, 0xff, RZ, 0xc0, !PT ;  /* 0x000000ff00ff7812 */ /* 0x000fda000780c0ff */
[----:B------:R-:W-:Y:S05]  /*1180*/  @!P0 EXIT ;  /* 0x000000000000894d */ /* 0x000fea0003800000 */
[----:B------:R-:W-:Y:S01]  /*1190*/  ULDC UR4, c[0x0][0x28c] ;  /* 0x0000a30000047ab9 */ /* 0x000fe20000000800 */
[----:B------:R-:W-:Y:S01]  /*11a0*/  UMOV UR38, URZ ;  /* 0x0000003f00267c82 */ /* 0x000fe20008000000 */
[----:B------:R-:W-:Y:S01]  /*11b0*/  UIADD3 UR4, UR4, 0x7f, URZ ;  /* 0x0000007f04047890 */ /* 0x000fe2000fffe03f */
[----:B------:R-:W-:-:S03]  /*11c0*/  UMOV UR39, URZ ;  /* 0x0000003f00277c82 */ /* 0x000fc60008000000 */
[----:B------:R-:W-:-:S04]  /*11d0*/  USHF.R.S32.HI UR5, URZ, 0x1f, UR4 ;  /* 0x0000001f3f057899 */ /* 0x000fc80008011404 */
[----:B------:R-:W-:-:S04]  /*11e0*/  ULEA.HI UR5, UR5, UR4, URZ, 0x7 ;  /* 0x0000000405057291 */ /* 0x000fc8000f8f383f */
[----:B------:R-:W-:-:S12]  /*11f0*/  USHF.R.S32.HI UR40, URZ, 0x7, UR5 ;  /* 0x000000073f287899 */ /* 0x000fd80008011405 */
.L_x_168:
[----:B------:R-:W-:Y:S01]  /*1200*/  LOP3.LUT R0, R18, 0x80, RZ, 0xc0, !PT ;  /* 0x0000008012007812 */ /* 0x000fe200078ec0ff */
[----:B------:R-:W3:Y:S01]  /*1210*/  S2UR UR7, SR_CgaCtaId ;  /* 0x00000000000779c3 */ /* 0x000ee20000008800 */
[----:B------:R-:W-:Y:S02]  /*1220*/  UMOV UR6, 0x400 ;  /* 0x0000040000067882 */ /* 0x000fe40000000000 */
[----:B------:R-:W-:-:S06]  /*1230*/  SHF.R.U32.HI R0, RZ, 0x7, R0 ;  /* 0x00000007ff007819 */ /* 0x000fcc0000011600 */
[----:B----4-:R-:W4:Y:S01]  /*1240*/  SHFL.IDX PT, R0, R0, RZ, 0x1f ;  /* 0x00001fff00007589 */ /* 0x010f2200000e0000 */
[----:B---3--:R-:W-:Y:S01]  /*1250*/  ULEA UR6, UR7, UR6, 0x18 ;  /* 0x0000000607067291 */ /* 0x008fe2000f8ec03f */
[----:B----4-:R-:W-:-:S13]  /*1260*/  R2UR UR4, R0 ;  /* 0x00000000000472ca */ /* 0x010fda00000e0000 */
[----:B------:R-:W-:-:S04]  /*1270*/  ULEA.HI UR5, UR4, UR4, URZ, 0x1 ;  /* 0x0000000404057291 */ /* 0x000fc8000f8f083f */
[----:B------:R-:W-:-:S04]  /*1280*/  ULOP3.LUT UR5, UR5, 0x7fffe, URZ, 0xc0, !UPT ;  /* 0x0007fffe05057892 */ /* 0x000fc8000f8ec03f */
[----:B------:R-:W-:-:S03]  /*1290*/  UIADD3 UR5, UR4, -UR5, URZ ;  /* 0x8000000504057290 */ /* 0x000fc6000fffe03f */
[----:B------:R-:W-:Y:S01]  /*12a0*/  ULDC UR4, c[0x0][0x28c] ;  /* 0x0000a30000047ab9 */ /* 0x000fe20000000800 */
[----:B------:R-:W-:Y:S01]  /*12b0*/  ULEA UR5, UR5, UR6, 0xd ;  /* 0x0000000605057291 */ /* 0x000fe2000f8e683f */
[----:B------:R-:W-:-:S03]  /*12c0*/  ISETP.LT.AND P0, PT, RZ, UR4, PT ;  /* 0x00000004ff007c0c */ /* 0x000fc6000bf01270 */
[----:B------:R-:W-:-:S04]  /*12d0*/  UIADD3 UR5, UR5, 0x100, URZ ;  /* 0x0000010005057890 */ /* 0x000fc8000fffe03f */
[----:B------:R-:W-:-:S04]  /*12e0*/  USHF.R.U32.HI UR5, URZ, 0x4, UR5 ;  /* 0x000000043f057899 */ /* 0x000fc80008011605 */
[----:B------:R-:W-:-:S04]  /*12f0*/  ULOP3.LUT UR5, UR5, 0x3fff, URZ, 0xc0, !UPT ;  /* 0x00003fff05057892 */ /* 0x000fc8000f8ec03f */
[----:B------:R-:W-:Y:S01]  /*1300*/  ULOP3.LUT UR41, UR5, 0x10000, URZ, 0xfc, !UPT ;  /* 0x0001000005297892 */ /* 0x000fe2000f8efc3f */
[----:B01----:R-:W-:Y:S11]  /*1310*/  @P0 BRA `(.L_x_17) ;  /* 0x0000000000400947 */ /* 0x003ff60003800000 */
[----:B------:R-:W-:Y:S01]  /*1320*/  MOV R0, 0x0 ;  /* 0x0000000000007802 */ /* 0x000fe20000000f00 */
[----:B------:R-:W-:Y:S01]  /*1330*/  ULDC.64 UR4, c[0x4][0x68] ;  /* 0x01001a0000047ab9 */ /* 0x000fe20000000a00 */
[----:B------:R-:W-:Y:S01]  /*1340*/  ULDC.64 UR6, c[0x4][0x8] ;  /* 0x0100020000067ab9 */ /* 0x000fe20000000a00 */
[----:B01----:R-:W-:Y:S01]  /*1350*/  IMAD.U32 R4, RZ, RZ, UR4 ;  /* 0x00000004ff047e24 */ /* 0x003fe2000f8e00ff */
[----:B------:R0:W1:Y:S01]  /*1360*/  LDC.64 R14, c[0x4][R0] ;  /* 0x01000000000e7b82 */ /* 0x0000620000000a00 */
[----:B------:R-:W-:Y:S01]  /*1370*/  IMAD.U32 R5, RZ, RZ, UR5 ;  /* 0x00000005ff057e24 */ /* 0x000fe2000f8e00ff */
[----:B------:R-:W-:Y:S01]  /*1380*/  ULDC.64 UR4, c[0x4][0x70] ;  /* 0x01001c0000047ab9 */ /* 0x000fe20000000a00 */
[----:B------:R-:W-:Y:S02]  /*1390*/  IMAD.U32 R10, RZ, RZ, UR6 ;  /* 0x00000006ff0a7e24 */ /* 0x000fe4000f8e00ff */
[----:B------:R-:W-:Y:S02]  /*13a0*/  IMAD.U32 R6, RZ, RZ, UR4 ;  /* 0x00000004ff067e24 */ /* 0x000fe4000f8e00ff */
[----:B------:R-:W-:-:S02]  /*13b0*/  IMAD.U32 R7, RZ, RZ, UR5 ;  /* 0x00000005ff077e24 */ /* 0x000fc4000f8e00ff */
[----:B------:R-:W-:Y:S02]  /*13c0*/  IMAD.U32 R11, RZ, RZ, UR7 ;  /* 0x00000007ff0b7e24 */ /* 0x000fe4000f8e00ff */
[----:B------:R-:W-:Y:S02]  /*13d0*/  IMAD.MOV.U32 R8, RZ, RZ, 0x1e1 ;  /* 0x000001e1ff087424 */ /* 0x000fe400078e00ff */
[----:B------:R-:W-:Y:S02]  /*13e0*/  IMAD.MOV.U32 R12, RZ, RZ, 0x1 ;  /* 0x00000001ff0c7424 */ /* 0x000fe400078e00ff */
[----:B0-----:R-:W-:-:S07]  /*13f0*/  IMAD.MOV.U32 R13, RZ, RZ, RZ ;  /* 0x000000ffff0d7224 */ /* 0x001fce00078e00ff */
[----:B------:R-:W-:-:S07]  /*1400*/  LEPC R20, `(.L_x_17) ;  /* 0x000000001014794e */ /* 0x000fce0000000000 */
[----:B-12--5:R-:W-:Y:S05]  /*1410*/  CALL.ABS.NOINC R14 ;  /* 0x000000000e007343 */ /* 0x026fea0003c00000 */
.L_x_17:
[----:B------:R-:W-:-:S04]  /*1420*/  LOP3.LUT R0, R19, 0x1, RZ, 0xfc, !PT ;  /* 0x0000000113007812 */ /* 0x000fc800078efcff */
[----:B------:R-:W-:-:S13]  /*1430*/  ISETP.NE.AND P0, PT, R0, 0x3, PT ;  /* 0x000000030000780c */ /* 0x000fda0003f05270 */
[----:B------:R-:W-:Y:S05]  /*1440*/  @!P0 BRA `(.L_x_18) ;  /* 0x0000000000048947 */ /* 0x000fea0003800000 */
[----:B------:R-:W-:Y:S01]  /*1450*/  BPT.TRAP 0x1 ;  /* 0x000000040000795c */ /* 0x000fe20000300000 */
.L_x_18:
[----:B------:R-:W3:Y:S01]  /*1460*/  S2UR UR5, SR_CgaCtaId ;  /* 0x00000000000579c3 */ /* 0x000ee20000008800 */
[----:B------:R-:W-:Y:S01]  /*1470*/  UMOV UR4, 0x400 ;  /* 0x0000040000047882 */ /* 0x000fe20000000000 */
[----:B------:R-:W-:Y:S02]  /*1480*/  IMAD.U32 R0, RZ, RZ, UR38 ;  /* 0x00000026ff007e24 */ /* 0x000fe4000f8e00ff */
[----:B------:R-:W-:-:S03]  /*1490*/  IMAD.U32 R3, RZ, RZ, UR39 ;  /* 0x00000027ff037e24 */ /* 0x000fc6000f8e00ff */
[----:B------:R-:W-:Y:S01]  /*14a0*/  SHF.L.U32 R0, R0, 0x1f, RZ ;  /* 0x0000001f00007819 */ /* 0x000fe200000006ff */
[----:B---3--:R-:W-:-:S06]  /*14b0*/  ULEA UR4, UR5, UR4, 0x18 ;  /* 0x0000000405047291 */ /* 0x008fcc000f8ec03f */
[----:B------:R-:W-:-:S04]  /*14c0*/  IMAD.U32 R6, RZ, RZ, UR4 ;  /* 0x00000004ff067e24 */ /* 0x000fc8000f8e00ff */
[----:B------:R-:W-:-:S04]  /*14d0*/  IMAD R3, R3, 0x8, R6 ;  /* 0x0000000803037824 */ /* 0x000fc800078e0206 */
[----:B------:R3:W4:Y:S01]  /*14e0*/  SYNCS.PHASECHK.TRANS64.TRYWAIT P1, [R3+URZ], R0 ;  /* 0x00000000030075a7 */ /* 0x000722000802017f */
[----:B------:R-:W-:Y:S05]  /*14f0*/  @!P0 BRA `(.L_x_19) ;  /* 0x0000000000048947 */ /* 0x000fea0003800000 */
[----:B------:R-:W-:Y:S01]  /*1500*/  BPT.TRAP 0x1 ;  /* 0x000000040000795c */ /* 0x000fe20000300000 */
.L_x_19:
[----:B----4-:R-:W-:Y:S05]  /*1510*/  @P1 BRA `(.L_x_20) ;  /* 0x0000000000081947 */ /* 0x010fea0003800000 */
[----:B------:R-:W4:Y:S02]  /*1520*/  SYNCS.PHASECHK.TRANS64.TRYWAIT P1, [R3+URZ], R0 ;  /* 0x00000000030075a7 */ /* 0x000f24000802017f */
[----:B----4-:R-:W-:Y:S05]  /*1530*/  @!P1 BRA `(.L_x_21) ;  /* 0x0000005c00c89947 */ /* 0x010fea0003800000 */
.L_x_20:
[----:B------:R-:W-:-:S04]  /*1540*/  UISETP.LT.AND UP0, UPT, UR40, 0x1, UPT ;  /* 0x000000012800788c */ /* 0x000fc8000bf01270 */
[----:B------:R-:W-:-:S06]  /*1550*/  USEL UR4, UR40, 0x1, UP0 ;  /* 0x0000000128047887 */ /* 0x000fcc0008000000 */
[----:B---34-:R-:W-:Y:S01]  /*1560*/  IMAD.U32 R0, RZ, RZ, UR4 ;  /* 0x00000004ff007e24 */ /* 0x018fe2000f8e00ff */
[----:B------:R-:W-:Y:S05]  /*1570*/  WARPSYNC.ALL ;  /* 0x0000000000007948 */ /* 0x000fea0003800000 */
[----:B------:R-:W-:-:S04]  /*1580*/  IADD3 R0, -R0, UR40, RZ ;  /* 0x0000002800007c10 */ /* 0x000fc8000fffe1ff */
[----:B------:R-:W-:Y:S02]  /*1590*/  ISETP.GE.AND P1, PT, R0, 0x1, PT ;  /* 0x000000010000780c */ /* 0x000fe40003f26270 */
[----:B------:R-:W-:Y:S01]  /*15a0*/  R2UR UR4, R6 ;  /* 0x00000000060472ca */ /* 0x000fe200000e0000 */
[----:B------:R-:W-:Y:S01]  /*15b0*/  ULEA UR6, UR39, UR41, 0xb ;  /* 0x0000002927067291 */ /* 0x000fe2000f8e583f */
[----:B------:R-:W-:Y:S01]  /*15c0*/  WARPGROUP.ARRIVE ;  /* 0x00000000000079c5 */ /* 0x000fe20000000000 */
[----:B------:R-:W-:Y:S01]  /*15d0*/  UMOV UR9, 0x40000040 ;  /* 0x4000004000097882 */ /* 0x000fe20000000000 */
[----:B------:R-:W-:Y:S01]  /*15e0*/  UMOV UR11, 0x40000040 ;  /* 0x40000040000b7882 */ /* 0x000fe20000000000 */
[----:B------:R-:W-:-:S03]  /*15f0*/  UIADD3 UR7, UR6, 0x400, URZ ;  /* 0x0000040006077890 */ /* 0x000fc6000fffe03f */
[----:B------:R-:W-:-:S05]  /*1600*/  UMOV UR8, UR6 ;  /* 0x0000000600087c82 */ /* 0x000fca0008000000 */
[----:B------:R-:W-:-:S04]  /*1610*/  UIADD3 UR4, UR4, 0x28100, URZ ;  /* 0x0002810004047890 */ /* 0x000fc8000fffe03f */
[----:B------:R-:W-:-:S04]  /*1620*/  USHF.R.U32.HI UR4, URZ, 0x4, UR4 ;  /* 0x000000043f047899 */ /* 0x000fc80008011604 */
[----:B------:R-:W-:-:S04]  /*1630*/  ULOP3.LUT UR4, UR4, 0x3fff, URZ, 0xc0, !UPT ;  /* 0x00003fff04047892 */ /* 0x000fc8000f8ec03f */
[----:B------:R-:W-:-:S04]  /*1640*/  ULOP3.LUT UR4, UR4, 0x10000, URZ, 0xfc, !UPT ;  /* 0x0001000004047892 */ /* 0x000fc8000f8efc3f */
[----:B------:R-:W-:-:S07]  /*1650*/  ULEA UR5, UR39, UR4, 0x9 ;  /* 0x0000000427057291 */ /* 0x000fce000f8e483f */
[----:B------:R-:W-:Y:S02]  /*1660*/  UMOV UR10, UR5 ;  /* 0x00000005000a7c82 */ /* 0x000fe40008000000 */
[----:B------:R-:W-:Y:S01]  /*1670*/  IGMMA.64x64x32.S8.S8 R56, gdesc[UR8], RZ, !UPT, gsb0 ;  /* 0x01e00000083879f1 */ /* 0x000fe2000c0410ff */
[----:B------:R-:W-:Y:S01]  /*1680*/  UMOV UR8, UR7 ;  /* 0x0000000700087c82 */ /* 0x000fe20008000000 */
[----:B------:R-:W-:Y:S01]  /*1690*/  UMOV UR9, 0x40000040 ;  /* 0x4000004000097882 */ /* 0x000fe20000000000 */
[----:B------:R-:W-:Y:S01]  /*16a0*/  UIADD3 UR7, UR6, 0x402, URZ ;  /* 0x0000040206077890 */ /* 0x000fe2000fffe03f */
[----:B------:R-:W-:Y:S02]  /*16b0*/  WARPGROUP.DEPBAR.LE gsb0, 0x0 ;  /* 0x00008000000079c5 */ /* 0x000fe40000010000 */
[----:B------:R-:W-:-:S06]  /*16c0*/  WARPGROUP.ARRIVE ;  /* 0x00000000000079c5 */ /* 0x000fcc0000000000 */
[----:B------:R-:W-:Y:S01]  /*16d0*/  IGMMA.64x64x32.S8.S8 R24, gdesc[UR8], RZ, !UPT, gsb0 ;  /* 0x01e00000081879f1 */ /* 0x000fe2000c0410ff */
[----:B------:R-:W-:Y:S02]  /*16e0*/  UIADD3 UR8, UR6, 0x2, URZ ;  /* 0x0000000206087890 */ /* 0x000fe4000fffe03f */
[----:B------:R-:W-:Y:S01]  /*16f0*/  UIADD3 UR10, UR5, 0x2, URZ ;  /* 0x00000002050a7890 */ /* 0x000fe2000fffe03f */
[----:B------:R-:W-:Y:S01]  /*1700*/  UMOV UR9, 0x40000040 ;  /* 0x4000004000097882 */ /* 0x000fe20000000000 */
[----:B------:R-:W-:Y:S01]  /*1710*/  UMOV UR11, 0x40000040 ;  /* 0x40000040000b7882 */ /* 0x000fe20000000000 */
[----:B------:R-:W-:Y:S02]  /*1720*/  WARPGROUP.DEPBAR.LE gsb0, 0x0 ;  /* 0x00008000000079c5 */ /* 0x000fe40000010000 */
[----:B------:R-:W-:-:S06]  /*1730*/  WARPGROUP.ARRIVE ;  /* 0x00000000000079c5 */ /* 0x000fcc0000000000 */
[----:B------:R-:W-:Y:S01]  /*1740*/  IGMMA.64x64x32.S8.S8 R56, gdesc[UR8], R56, gsb0 ;  /* 0x01e00000083879f1 */ /* 0x000fe20008041038 */
[----:B------:R-:W-:Y:S01]  /*1750*/  UMOV UR8, UR7 ;  /* 0x0000000700087c82 */ /* 0x000fe20008000000 */
[----:B------:R-:W-:Y:S01]  /*1760*/  UMOV UR9, 0x40000040 ;  /* 0x4000004000097882 */ /* 0x000fe20000000000 */
[----:B------:R-:W-:Y:S01]  /*1770*/  UIADD3 UR7, UR6, 0x404, URZ ;  /* 0x0000040406077890 */ /* 0x000fe2000fffe03f */
[----:B------:R-:W-:Y:S02]  /*1780*/  WARPGROUP.DEPBAR.LE gsb0, 0x0 ;  /* 0x00008000000079c5 */ /* 0x000fe40000010000 */
[----:B------:R-:W-:-:S06]  /*1790*/  WARPGROUP.ARRIVE ;  /* 0x00000000000079c5 */ /* 0x000fcc0000000000 */
[----:B------:R-:W-:Y:S01]  /*17a0*/  IGMMA.64x64x32.S8.S8 R24, gdesc[UR8], R24, gsb0 ;  /* 0x01e00000081879f1 */ /* 0x000fe20008041018 */
        /* <DEDUP_REMOVED lines=9> */
[----:B------:R-:W-:Y:S02]  /*1840*/  WARPGROUP.DEPBAR.LE gsb0, 0x0 ;  /* 0x00008000000079c5 */ /* 0x000fe40000010000 */
[----:B------:R-:W-:-:S06]  /*1850*/  WARPGROUP.ARRIVE ;  /* 0x00000000000079c5 */ /* 0x000fcc0000000000 */
[----:B------:R-:W-:Y:S01]  /*1860*/  IGMMA.64x64x32.S8.S8 R24, gdesc[UR8], R24, gsb0 ;  /* 0x01e00000081879f1 */ /* 0x000fe20008041018 */
[----:B------:R-:W-:Y:S02]  /*1870*/  UIADD3 UR8, UR6, 0x6, URZ ;  /* 0x0000000606087890 */ /* 0x000fe4000fffe03f */
[----:B------:R-:W-:Y:S01]  /*1880*/  UIADD3 UR10, UR5, 0x6, URZ ;  /* 0x00000006050a7890 */ /* 0x000fe2000fffe03f */
[----:B------:R-:W-:Y:S01]  /*1890*/  UMOV UR9, 0x40000040 ;  /* 0x4000004000097882 */ /* 0x000fe20000000000 */
[----:B------:R-:W-:Y:S01]  /*18a0*/  UMOV UR11, 0x40000040 ;  /* 0x40000040000b7882 */ /* 0x000fe20000000000 */
[----:B------:R-:W-:Y:S01]  /*18b0*/  UIADD3 UR6, UR6, 0x406, URZ ;  /* 0x0000040606067890 */ /* 0x000fe2000fffe03f */
[----:B------:R-:W-:Y:S02]  /*18c0*/  WARPGROUP.DEPBAR.LE gsb0, 0x0 ;  /* 0x00008000000079c5 */ /* 0x000fe40000010000 */
[----:B------:R-:W-:-:S06]  /*18d0*/  WARPGROUP.ARRIVE ;  /* 0x00000000000079c5 */ /* 0x000fcc0000000000 */
[----:B------:R-:W-:Y:S01]  /*18e0*/  IGMMA.64x64x32.S8.S8 R56, gdesc[UR8], R56, gsb0 ;  /* 0x01e00000083879f1 */ /* 0x000fe20008041038 */
[----:B------:R-:W-:Y:S01]  /*18f0*/  UMOV UR8, UR6 ;  /* 0x0000000600087c82 */ /* 0x000fe20008000000 */
[----:B------:R-:W-:Y:S01]  /*1900*/  UMOV UR9, 0x40000040 ;  /* 0x4000004000097882 */ /* 0x000fe20000000000 */
[----:B------:R-:W-:Y:S02]  /*1910*/  WARPGROUP.DEPBAR.LE gsb0, 0x0 ;  /* 0x00008000000079c5 */ /* 0x000fe40000010000 */
[----:B------:R-:W-:-:S06]  /*1920*/  WARPGROUP.ARRIVE ;  /* 0x00000000000079c5 */ /* 0x000fcc0000000000 */
[----:B------:R-:W-:Y:S03]  /*1930*/  IGMMA.64x64x32.S8.S8 R24, gdesc[UR8], R24, gsb0 ;  /* 0x01e00000081879f1 */ /* 0x000fe60008041018 */
[----:B------:R-:W-:Y:S02]  /*1940*/  WARPGROUP.DEPBAR.LE gsb0, 0x0 ;  /* 0x00008000000079c5 */ /* 0x000fe40000010000 */
[----:B------:R-:W-:Y:S05]  /*1950*/  @!P1 BRA `(.L_x_22) ;  /* 0x0000000400849947 */ /* 0x000fea0003800000 */
[----:B------:R-:W-:Y:S02]  /*1960*/  UIADD3 UR5, UR39, 0x1, URZ ;  /* 0x0000000127057890 */ /* 0x000fe4000fffe03f */
[----:B------:R-:W-:Y:S02]  /*1970*/  IMAD.U32 R3, RZ, RZ, UR39 ;  /* 0x00000027ff037e24 */ /* 0x000fe4000f8e00ff */
[----:B------:R-:W-:-:S04]  /*1980*/  UISETP.NE.AND UP0, UPT, UR5, 0x5, UPT ;  /* 0x000000050500788c */ /* 0x000fc8000bf05270 */
[----:B------:R-:W-:Y:S02]  /*1990*/  USEL UR6, URZ, 0x1, UP0 ;  /* 0x000000013f067887 */ /* 0x000fe40008000000 */
[----:B------:R-:W-:Y:S02]  /*19a0*/  USEL UR5, UR5, URZ, UP0 ;  /* 0x0000003f05057287 */ /* 0x000fe40008000000 */
[----:B------:R-:W-:-:S06]  /*19b0*/  ULOP3.LUT UR6, UR38, UR6, URZ, 0x3c, !UPT ;  /* 0x0000000626067292 */ /* 0x000fcc000f8e3c3f */
[----:B------:R-:W-:-:S07]  /*19c0*/  IMAD.U32 R7, RZ, RZ, UR6 ;  /* 0x00000006ff077e24 */ /* 0x000fce000f8e00ff */
.L_x_29:
[----:B------:R-:W-:Y:S05]  /*19d0*/  @!P0 BRA `(.L_x_23) ;  /* 0x0000000000048947 */ /* 0x000fea0003800000 */
[----:B------:R-:W-:Y:S01]  /*19e0*/  BPT.TRAP 0x1 ;  /* 0x000000040000795c */ /* 0x000fe20000300000 */
.L_x_23:
[----:B------:R-:W3:Y:S01]  /*19f0*/  S2UR UR7, SR_CgaCtaId ;  /* 0x00000000000779c3 */ /* 0x000ee20000008800 */
[----:B------:R-:W-:Y:S01]  /*1a00*/  UMOV UR6, 0x400 ;  /* 0x0000040000067882 */ /* 0x000fe20000000000 */
[----:B01----:R-:W-:Y:S01]  /*1a10*/  IMAD.U32 R5, RZ, RZ, UR5 ;  /* 0x00000005ff057e24 */ /* 0x003fe2000f8e00ff */
[----:B------:R-:W-:Y:S01]  /*1a20*/  SHF.L.U32 R4, R7, 0x1f, RZ ;  /* 0x0000001f07047819 */ /* 0x000fe200000006ff */
[----:B---3--:R-:W-:-:S06]  /*1a30*/  ULEA UR6, UR7, UR6, 0x18 ;  /* 0x0000000607067291 */ /* 0x008fcc000f8ec03f */
[----:B------:R-:W-:-:S04]  /*1a40*/  IMAD.U32 R6, RZ, RZ, UR6 ;  /* 0x00000006ff067e24 */ /* 0x000fc8000f8e00ff */
[----:B------:R-:W-:-:S04]  /*1a50*/  IMAD R5, R5, 0x8, R6 ;  /* 0x0000000805057824 */ /* 0x000fc800078e0206 */
[----:B------:R0:W1:Y:S01]  /*1a60*/  SYNCS.PHASECHK.TRANS64.TRYWAIT P1, [R5+URZ], R4 ;  /* 0x00000004050075a7 */ /* 0x000062000802017f */
[----:B------:R-:W-:Y:S05]  /*1a70*/  @!P0 BRA `(.L_x_24) ;  /* 0x0000000000048947 */ /* 0x000fea0003800000 */
[----:B------:R-:W-:Y:S01]  /*1a80*/  BPT.TRAP 0x1 ;  /* 0x000000040000795c */ /* 0x000fe20000300000 */
.L_x_24:
[----:B-1----:R-:W-:Y:S05]  /*1a90*/  @P1 BRA `(.L_x_25) ;  /* 0x0000000000081947 */ /* 0x002fea0003800000 */
[----:B------:R-:W1:Y:S02]  /*1aa0*/  SYNCS.PHASECHK.TRANS64.TRYWAIT P1, [R5+URZ], R4 ;  /* 0x00000004050075a7 */ /* 0x000e64000802017f */
[----:B-1----:R-:W-:Y:S05]  /*1ab0*/  @!P1 BRA `(.L_x_26) ;  /* 0x00000058007c9947 */ /* 0x002fea0003800000 */
.L_x_25:
[----:B------:R-:W-:Y:S01]  /*1ac0*/  ULEA UR6, UR5, UR4, 0x9 ;  /* 0x0000000405067291 */ /* 0x000fe2000f8e483f */
[----:B------:R-:W-:Y:S01]  /*1ad0*/  WARPGROUP.ARRIVE ;  /* 0x00000000000079c5 */ /* 0x000fe20000000000 */
[----:B------:R-:W-:Y:S01]  /*1ae0*/  ULEA UR7, UR5, UR41, 0xb ;  /* 0x0000002905077291 */ /* 0x000fe2000f8e583f */
[----:B------:R-:W-:Y:S01]  /*1af0*/  UMOV UR11, 0x40000040 ;  /* 0x40000040000b7882 */ /* 0x000fe20000000000 */
[----:B------:R-:W-:Y:S02]  /*1b00*/  UMOV UR9, 0x40000040 ;  /* 0x4000004000097882 */ /* 0x000fe40000000000 */
[----:B------:R-:W-:Y:S01]  /*1b10*/  UIADD3 UR12, UR7, 0x400, URZ ;  /* 0x00000400070c7890 */ /* 0x000fe2000fffe03f */
[----:B------:R-:W-:Y:S02]  /*1b20*/  UMOV UR10, UR6 ;  /* 0x00000006000a7c82 */ /* 0x000fe40008000000 */
[----:B------:R-:W-:Y:S02]  /*1b30*/  UMOV UR8, UR7 ;  /* 0x0000000700087c82 */ /* 0x000fe40008000000 */
[----:B------:R-:W-:Y:S01]  /*1b40*/  IGMMA.64x64x32.S8.S8 R56, gdesc[UR8], R56, gsb0 ;  /* 0x01e00000083879f1 */ /* 0x000fe20008041038 */
[----:B------:R-:W-:Y:S01]  /*1b50*/  UMOV UR9, 0x40000040 ;  /* 0x4000004000097882 */ /* 0x000fe20000000000 */
[----:B------:R-:W-:Y:S01]  /*1b60*/  UMOV UR8, UR12 ;  /* 0x0000000c00087c82 */ /* 0x000fe20008000000 */
[----:B------:R-:W-:Y:S01]  /*1b70*/  UIADD3 UR12, UR7, 0x402, URZ ;  /* 0x00000402070c7890 */ /* 0x000fe2000fffe03f */
[----:B------:R-:W-:-:S02]  /*1b80*/  WARPGROUP.DEPBAR.LE gsb0, 0x0 ;  /* 0x00008000000079c5 */ /* 0x000fc40000010000 */
        /* <DEDUP_REMOVED lines=42> */
[----:B------:R-:W-:Y:S01]  /*1e30*/  BPT.TRAP 0x1 ;  /* 0x000000040000795c */ /* 0x000fe20000300000 */
.L_x_27:
[----:B------:R-:W-:-:S13]  /*1e40*/  ISETP.NE.AND P1, PT, R23, RZ, PT ;  /* 0x000000ff1700720c */ /* 0x000fda0003f25270 */
[----:B01----:R-:W-:-:S04]  /*1e50*/  @P1 IMAD R4, R3, 0x8, R6 ;  /* 0x0000000803041824 */ /* 0x003fc800078e0206 */
[----:B------:R-:W-:-:S05]  /*1e60*/  @P1 VIADD R5, R4, 0x28 ;  /* 0x0000002804051836 */ /* 0x000fca0000000000 */
[----:B------:R-:W-:-:S04]  /*1e70*/  @P1 PRMT R5, R22, 0x654, R5 ;  /* 0x0000065416051816 */ /* 0x000fc80000000005 */
[----:B------:R0:W-:Y:S01]  /*1e80*/  @P1 SYNCS.ARRIVE.TRANS64.RED.A1T0 RZ, [R5+URZ], RZ ;  /* 0x000000ff05ff19a7 */ /* 0x0001e2000810043f */
[----:B------:R-:W-:-:S13]  /*1e90*/  ISETP.GT.U32.AND P1, PT, R19, 0x1, PT ;  /* 0x000000011300780c */ /* 0x000fda0003f24070 */
[----:B0-----:R-:W-:Y:S05]  /*1ea0*/  @P1 BRA `(.L_x_28) ;  /* 0x0000000000041947 */ /* 0x001fea0003800000 */
[----:B------:R-:W-:Y:S01]  /*1eb0*/  BPT.TRAP 0x1 ;  /* 0x000000040000795c */ /* 0x000fe20000300000 */
.L_x_28:
[----:B------:R-:W-:Y:S01]  /*1ec0*/  UIADD3 UR5, UR5, 0x1, URZ ;  /* 0x0000000105057890 */ /* 0x000fe2000fffe03f */
[C---:B------:R-:W-:Y:S01]  /*1ed0*/  ISETP.GT.AND P2, PT, R0.reuse, 0x1, PT ;  /* 0x000000010000780c */ /* 0x040fe20003f44270 */
[----:B------:R-:W-:Y:S02]  /*1ee0*/  VIADD R3, R3, 0x1 ;  /* 0x0000000103037836 */ /* 0x000fe40000000000 */
[----:B------:R-:W-:Y:S01]  /*1ef0*/  UISETP.NE.AND UP0, UPT, UR5, 0x5, UPT ;  /* 0x000000050500788c */ /* 0x000fe2000bf05270 */
[----:B------:R-:W-:Y:S02]  /*1f00*/  VIADD R0, R0, 0xffffffff ;  /* 0xffffffff00007836 */ /* 0x000fe40000000000 */
[C---:B------:R-:W-:Y:S01]  /*1f10*/  ISETP.NE.AND P1, PT, R3.reuse, 0x5, PT ;  /* 0x000000050300780c */ /* 0x040fe20003f25270 */
[----:B------:R-:W-:Y:S02]  /*1f20*/  USEL UR6, URZ, 0x1, UP0 ;  /* 0x000000013f067887 */ /* 0x000fe40008000000 */
[----:B------:R-:W-:Y:S01]  /*1f30*/  USEL UR5, UR5, URZ, UP0 ;  /* 0x0000003f05057287 */ /* 0x000fe20008000000 */
[----:B------:R-:W-:-:S03]  /*1f40*/  SEL R3, R3, RZ, P1 ;  /* 0x000000ff03037207 */ /* 0x000fc60000800000 */
[----:B------:R-:W-:Y:S01]  /*1f50*/  LOP3.LUT R7, R7, UR6, RZ, 0x3c, !PT ;  /* 0x0000000607077c12 */ /* 0x000fe2000f8e3cff */
[----:B------:R-:W-:Y:S07]  /*1f60*/  @P2 BRA `(.L_x_29) ;  /* 0xfffffff800982947 */ /* 0x000fee000383ffff */
.L_x_22:
[----:B------:R-:W3:Y:S02]  /*1f70*/  LDC R0, c[0x0][0x28c] ;  /* 0x0000a300ff007b82 */ /* 0x000ee40000000800 */
[----:B---3--:R-:W-:-:S13]  /*1f80*/  ISETP.GE.AND P1, PT, R0, 0x1, PT ;  /* 0x000000010000780c */ /* 0x008fda0003f26270 */
[----:B------:R-:W-:Y:S05]  /*1f90*/  @!P1 BRA `(.L_x_30) ;  /* 0x0000000000509947 */ /* 0x000fea0003800000 */
[----:B------:R-:W-:Y:S05]  /*1fa0*/  @!P0 BRA `(.L_x_31) ;  /* 0x0000000000048947 */ /* 0x000fea0003800000 */
[----:B------:R-:W-:Y:S01]  /*1fb0*/  BPT.TRAP 0x1 ;  /* 0x000000040000795c */ /* 0x000fe20000300000 */
.L_x_31:
[----:B------:R-:W-:Y:S01]  /*1fc0*/  ISETP.NE.AND P0, PT, R23, RZ, PT ;  /* 0x000000ff1700720c */ /* 0x000fe20003f05270 */
[----:B------:R-:W-:Y:S01]  /*1fd0*/  BSSY B0, `(.L_x_32) ;  /* 0x000000e000007945 */ /* 0x000fe20003800000 */
[----:B------:R-:W-:-:S11]  /*1fe0*/  ISETP.GT.U32.AND P1, PT, R19, 0x1, PT ;  /* 0x000000011300780c */ /* 0x000fd60003f24070 */
[----:B------:R-:W-:Y:S05]  /*1ff0*/  @!P0 BRA `(.L_x_33) ;  /* 0x00000000002c8947 */ /* 0x000fea0003800000 */
[----:B------:R-:W-:-:S04]  /*2000*/  UISETP.LT.AND UP0, UPT, UR40, 0x1, UPT ;  /* 0x000000012800788c */ /* 0x000fc8000bf01270 */
[----:B------:R-:W-:-:S04]  /*2010*/  USEL UR6, UR40, 0x1, UP0 ;  /* 0x0000000128067887 */ /* 0x000fc80008000000 */
[----:B------:R-:W-:-:S04]  /*2020*/  UIADD3 UR6, UR39, UR40, -UR6 ;  /* 0x0000002827067290 */ /* 0x000fc8000fffe806 */
[----:B------:R-:W-:-:S04]  /*2030*/  UIMAD.WIDE.U32 UR4, UR6, -0x33333333, URZ ;  /* 0xcccccccd060478a5 */ /* 0x000fc8000f8e003f */
[----:B------:R-:W-:-:S04]  /*2040*/  USHF.R.U32.HI UR4, URZ, 0x2, UR5 ;  /* 0x000000023f047899 */ /* 0x000fc80008011605 */
[----:B------:R-:W-:-:S06]  /*2050*/  UIMAD UR6, UR4, -0x5, UR6 ;  /* 0xfffffffb040678a4 */ /* 0x000fcc000f8e0206 */
[----:B------:R-:W-:-:S04]  /*2060*/  IMAD.U32 R3, RZ, RZ, UR6 ;  /* 0x00000006ff037e24 */ /* 0x000fc8000f8e00ff */
[----:B------:R-:W-:-:S04]  /*2070*/  IMAD R0, R3, 0x8, R6 ;  /* 0x0000000803007824 */ /* 0x000fc800078e0206 */
[----:B------:R-:W-:-:S05]  /*2080*/  VIADD R3, R0, 0x28 ;  /* 0x0000002800037836 */ /* 0x000fca0000000000 */
[----:B------:R-:W-:-:S04]  /*2090*/  PRMT R3, R22, 0x654, R3 ;  /* 0x0000065416037816 */ /* 0x000fc80000000003 */
[----:B------:R3:W-:Y:S03]  /*20a0*/  SYNCS.ARRIVE.TRANS64.RED.A1T0 RZ, [R3+URZ], RZ ;  /* 0x000000ff03ff79a7 */ /* 0x0007e6000810043f */
.L_x_33:
[----:B------:R-:W-:Y:S05]  /*20b0*/  BSYNC B0 ;  /* 0x0000000000007941 */ /* 0x000fea0003800000 */
.L_x_32:
[----:B------:R-:W-:Y:S05]  /*20c0*/  @P1 BRA `(.L_x_30) ;  /* 0x0000000000041947 */ /* 0x000fea0003800000 */
[----:B------:R-:W-:Y:S01]  /*20d0*/  BPT.TRAP 0x1 ;  /* 0x000000040000795c */ /* 0x000fe20000300000 */
.L_x_30:
[----:B------:R-:W4:Y:S01]  /*20e0*/  LDC R6, c[0x0][0x288] ;  /* 0x0000a200ff067b82 */ /* 0x000f220000000800 */
[----:B------:R-:W-:Y:S01]  /*20f0*/  IMAD.SHL.U32 R93, R93, 0x40, RZ ;  /* 0x000000405d5d7824 */ /* 0x000fe200078e00ff */
[----:B------:R-:W-:Y:S01]  /*2100*/  UIADD3 UR39, UR40, UR39, URZ ;  /* 0x0000002728277290 */ /* 0x000fe2000fffe03f */
[--C-:B------:R-:W-:Y:S01]  /*2110*/  SHF.R.U32.HI R0, RZ, 0x2, R18.reuse ;  /* 0x00000002ff007819 */ /* 0x100fe20000011612 */
[----:B------:R-:W-:Y:S01]  /*2120*/  IMAD.SHL.U32 R9, R92, 0x100, RZ ;  /* 0x000001005c097824 */ /* 0x000fe200078e00ff */
[C---:B01----:R-:W-:Y:S01]  /*2130*/  LOP3.LUT R4, R18.reuse, 0x60, RZ, 0xc0, !PT ;  /* 0x0000006012047812 */ /* 0x043fe200078ec0ff */
[----:B------:R-:W-:Y:S01]  /*2140*/  UISETP.GT.U32.AND UP0, UPT, UR39, 0x4, UPT ;  /* 0x000000042700788c */ /* 0x000fe2000bf04070 */
[----:B------:R-:W-:Y:S01]  /*2150*/  SHF.R.U32.HI R5, RZ, 0x7, R18 ;  /* 0x00000007ff057819 */ /* 0x000fe20000011612 */
[----:B------:R-:W-:Y:S01]  /*2160*/  IMAD.SHL.U32 R14, R18, 0x2, RZ ;  /* 0x00000002120e7824 */ /* 0x000fe200078e00ff */
[----:B---3--:R-:W-:Y:S01]  /*2170*/  LOP3.LUT R3, R0, 0x7, RZ, 0xc0, !PT ;  /* 0x0000000700037812 */ /* 0x008fe200078ec0ff */
[----:B------:R-:W-:Y:S01]  /*2180*/  ULDC UR7, c[0x0][0x284] ;  /* 0x0000a10000077ab9 */ /* 0x000fe20000000800 */
[----:B------:R-:W-:Y:S01]  /*2190*/  SHF.R.U32.HI R8, RZ, 0x1, R4 ;  /* 0x00000001ff087819 */ /* 0x000fe20000011604 */
[----:B------:R-:W-:Y:S01]  /*21a0*/  UISETP.LT.U32.AND UP0, UPT, UR40, 0x5, UP0 ;  /* 0x000000052800788c */ /* 0x000fe20008701070 */
[----:B------:R-:W-:Y:S01]  /*21b0*/  LOP3.LUT R0, R5, 0x1, RZ, 0xc0, !PT ;  /* 0x0000000105007812 */ /* 0x000fe200078ec0ff */
[----:B------:R-:W-:Y:S01]  /*21c0*/  UISETP.GE.U32.AND UP1, UPT, UR40, 0x5, UPT ;  /* 0x000000052800788c */ /* 0x000fe2000bf26070 */
[----:B------:R-:W-:Y:S01]  /*21d0*/  IADD3 R5, RZ, -R8, -R3 ;  /* 0x80000008ff057210 */ /* 0x000fe20007ffe803 */
[----:B------:R-:W-:Y:S01]  /*21e0*/  ULDC.64 UR8, c[0x0][0x5d0] ;  /* 0x0001740000087ab9 */ /* 0x000fe20000000a00 */
[----:B------:R-:W-:Y:S01]  /*21f0*/  SHF.R.S32.HI R96, RZ, 0x1f, R88 ;  /* 0x0000001fff607819 */ /* 0x000fe20000011458 */
[----:B------:R-:W-:Y:S01]  /*2200*/  IMAD.SHL.U32 R10, R0, 0x40, RZ ;  /* 0x00000040000a7824 */ /* 0x000fe200078e00ff */
[----:B------:R-:W-:Y:S01]  /*2210*/  LOP3.LUT R4, R18, 0x3, RZ, 0xc0, !PT ;  /* 0x0000000312047812 */ /* 0x000fe200078ec0ff */
[----:B------:R-:W-:Y:S01]  /*2220*/  UIMAD.WIDE.U32 UR4, UR39, -0x33333333, URZ ;  /* 0xcccccccd270478a5 */ /* 0x000fe2000f8e003f */
[C---:B------:R-:W-:Y:S01]  /*2230*/  LOP3.LUT R14, R93.reuse, 0x6, R14, 0xf8, !PT ;  /* 0x000000065d0e7812 */ /* 0x040fe200078ef80e */
[----:B------:R-:W-:Y:S01]  /*2240*/  USEL UR6, URZ, 0x1, !UP0 ;  /* 0x000000013f067887 */ /* 0x000fe2000c000000 */
[----:B------:R-:W-:Y:S01]  /*2250*/  IMAD R102, R0, -0x40, R5 ;  /* 0xffffffc000667824 */ /* 0x000fe200078e0205 */
[----:B----4-:R-:W-:Y:S01]  /*2260*/  ISETP.GE.AND P0, PT, R93, R6, PT ;  /* 0x000000065d00720c */ /* 0x010fe20003f06270 */
[----:B------:R-:W-:Y:S01]  /*2270*/  IMAD R7, R96, UR8, RZ ;  /* 0x0000000860077c24 */ /* 0x000fe2000f8e02ff */
[----:B------:R-:W-:Y:S01]  /*2280*/  SHF.R.S32.HI R15, RZ, 0x1f, R14 ;  /* 0x0000001fff0f7819 */ /* 0x000fe2000001140e */
[----:B------:R-:W-:Y:S01]  /*2290*/  IMAD R0, R4, -0x2, R6 ;  /* 0xfffffffe04007824 */ /* 0x000fe200078e0206 */
[C---:B------:R-:W-:Y:S01]  /*22a0*/  ISETP.GE.OR P0, PT, R9.reuse, UR7, P0 ;  /* 0x0000000709007c0c */ /* 0x040fe20008706670 */
[----:B------:R-:W-:Y:S01]  /*22b0*/  IMAD.WIDE R4, R92, 0x100, RZ ;  /* 0x000001005c047825 */ /* 0x000fe200078e02ff */
[----:B------:R-:W-:Y:S01]  /*22c0*/  USHF.R.U32.HI UR4, URZ, 0x2, UR5 ;  /* 0x000000023f047899 */ /* 0x000fe20008011605 */
[----:B------:R-:W-:Y:S01]  /*22d0*/  LOP3.LUT R3, R10, 0x40, R3, 0xe2, !PT ;  /* 0x000000400a037812 */ /* 0x000fe200078ee203 */
[----:B------:R-:W-:Y:S01]  /*22e0*/  ULOP3.LUT UR38, UR38, UR6, URZ, 0x3c, !UPT ;  /* 0x0000000626267292 */ /* 0x000fe2000f8e3c3f */
[C---:B------:R-:W-:Y:S01]  /*22f0*/  IMAD R11, R88.reuse, UR9, R7 ;  /* 0x00000009580b7c24 */ /* 0x040fe2000f8e0207 */
[----:B------:R-:W-:Y:S01]  /*2300*/  UIMAD UR39, UR4, -0x5, UR39 ;  /* 0xfffffffb042778a4 */ /* 0x000fe2000f8e0227 */
[----:B------:R-:W-:Y:S01]  /*2310*/  IMAD.WIDE.U32 R6, R88, UR8, R14 ;  /* 0x0000000858067c25 */ /* 0x000fe2000f8e000e */
[----:B------:R-:W-:Y:S01]  /*2320*/  @UP1 ULOP3.LUT UR38, UR38, 0x1, UR4, 0x78, !UPT ;  /* 0x0000000126261892 */ /* 0x000fe2000f8e7804 */
[----:B------:R-:W-:-:S02]  /*2330*/  IADD3 R102, -R9, UR7, R102 ;  /* 0x0000000709667c10 */ /* 0x000fc4000fffe166 */
[----:B------:R-:W-:Y:S01]  /*2340*/  LOP3.LUT R107, R4, R3, R8, 0xfe, !PT ;  /* 0x00000003046b7212 */ /* 0x000fe200078efe08 */
[----:B------:R-:W-:Y:S02]  /*2350*/  IMAD.IADD R3, R0, 0x1, -R93 ;  /* 0x0000000100037824 */ /* 0x000fe400078e0a5d */
[----:B------:R-:W-:Y:S02]  /*2360*/  IMAD.IADD R7, R7, 0x1, R11 ;  /* 0x0000000107077824 */ /* 0x000fe400078e020b */
[----:B------:R-:W-:Y:S01]  /*2370*/  IMAD.MOV.U32 R0, RZ, RZ, -0x1 ;  /* 0xffffffffff007424 */ /* 0x000fe200078e00ff */
[----:B------:R-:W-:Y:S06]  /*2380*/  @P0 BRA `(.L_x_34) ;  /* 0x0000003000f40947 */ /* 0x000fec0003800000 */
[----:B------:R-:W0:Y:S01]  /*2390*/  LDC.64 R20, c[0x0][0x5c8] ;  /* 0x00017200ff147b82 */ /* 0x000e220000000a00 */
[----:B------:R-:W-:Y:S01]  /*23a0*/  ULDC.64 UR4, c[0x0][0x5c0] ;  /* 0x0001700000047ab9 */ /* 0x000fe20000000a00 */
[----:B------:R-:W-:Y:S01]  /*23b0*/  BSSY B0, `(.L_x_34) ;  /* 0x000033a000007945 */ /* 0x000fe20003800000 */
[-C--:B0-----:R-:W-:Y:S01]  /*23c0*/  IMAD R8, R5, R20.reuse, RZ ;  /* 0x0000001405087224 */ /* 0x081fe200078e02ff */
[----:B------:R-:W-:Y:S01]  /*23d0*/  SHF.L.U64.HI R13, R20, 0x7, R21 ;  /* 0x00000007140d7819 */ /* 0x000fe20000010215 */
[----:B------:R-:W-:-:S04]  /*23e0*/  IMAD.WIDE.U32 R6, R107, R20, R6 ;  /* 0x000000146b067225 */ /* 0x000fc800078e0006 */
[----:B------:R-:W-:Y:S01]  /*23f0*/  IMAD R9, R107, R21, R8 ;  /* 0x000000156b097224 */ /* 0x000fe200078e0208 */
[----:B------:R-:W-:Y:S01]  /*2400*/  IADD3 R94, P0, R6, UR4, RZ ;  /* 0x00000004065e7c10 */ /* 0x000fe2000ff1e0ff */
[C---:B------:R-:W-:Y:S02]  /*2410*/  IMAD.SHL.U32 R11, R20.reuse, 0x80, RZ ;  /* 0x00000080140b7824 */ /* 0x040fe400078e00ff */
[----:B------:R-:W-:Y:S01]  /*2420*/  IMAD.IADD R9, R7, 0x1, R9 ;  /* 0x0000000107097824 */ /* 0x000fe200078e0209 */
[-C--:B------:R-:W-:Y:S02]  /*2430*/  LEA R6, P1, R20, R94.reuse, 0x3 ;  /* 0x0000005e14067211 */ /* 0x080fe400078218ff */
[----:B------:R-:W-:Y:S02]  /*2440*/  IADD3 R8, P2, R11, R94, RZ ;  /* 0x0000005e0b087210 */ /* 0x000fe40007f5e0ff */
[----:B------:R-:W-:Y:S02]  /*2450*/  IADD3.X R95, R9, UR5, RZ, P0, !PT ;  /* 0x00000005095f7c10 */ /* 0x000fe400087fe4ff */
[----:B-----5:R-:W-:-:S02]  /*2460*/  ISETP.NE.AND P0, PT, R90, RZ, PT ;  /* 0x000000ff5a00720c */ /* 0x020fc40003f05270 */
[----:B------:R-:W-:Y:S01]  /*2470*/  LEA.HI.X R7, R20, R95, R21, 0x3, P1 ;  /* 0x0000005f14077211 */ /* 0x000fe200008f1c15 */
[----:B------:R-:W-:Y:S01]  /*2480*/  IMAD.X R9, R13, 0x1, R95, P2 ;  /* 0x000000010d097824 */ /* 0x000fe200010e065f */
[----:B------:R-:W-:-:S05]  /*2490*/  IADD3 R10, P1, R11, R6, RZ ;  /* 0x000000060b0a7210 */ /* 0x000fca0007f3e0ff */
[----:B------:R-:W-:-:S04]  /*24a0*/  IMAD.X R11, R13, 0x1, R7, P1 ;  /* 0x000000010d0b7824 */ /* 0x000fc800008e0607 */
[----:B------:R-:W-:Y:S05]  /*24b0*/  @!P0 BRA `(.L_x_35) ;  /* 0x0000002400948947 */ /* 0x000fea0003800000 */
[----:B------:R-:W0:Y:S01]  /*24c0*/  LDC.64 R92, c[0x0][0x5b0] ;  /* 0x00016c00ff5c7b82 */ /* 0x000e220000000a00 */
[----:B------:R-:W-:Y:S01]  /*24d0*/  ULDC.64 UR4, c[0x0][0x5b8] ;  /* 0x00016e0000047ab9 */ /* 0x000fe20000000a00 */
[----:B------:R-:W-:Y:S01]  /*24e0*/  ISETP.GE.AND P0, PT, R102, 0x1, PT ;  /* 0x000000016600780c */ /* 0x000fe20003f06270 */
[----:B------:R-:W-:Y:S01]  /*24f0*/  IMAD R21, R96, UR4, RZ ;  /* 0x0000000460157c24 */ /* 0x000fe2000f8e02ff */
[----:B------:R-:W-:Y:S01]  /*2500*/  BSSY B1, `(.L_x_36) ;  /* 0x0000010000017945 */ /* 0x000fe20003800000 */
[C---:B------:R-:W-:Y:S01]  /*2510*/  IMAD.WIDE.U32 R14, R88.reuse, UR4, R14 ;  /* 0x00000004580e7c25 */ /* 0x040fe2000f8e000e */
[----:B------:R-:W-:Y:S02]  /*2520*/  ISETP.LT.OR P3, PT, R3, 0x1, !P0 ;  /* 0x000000010300780c */ /* 0x000fe40004761670 */
[----:B------:R-:W1:Y:S01]  /*2530*/  LDC.64 R12, c[0x0][0x5a8] ;  /* 0x00016a00ff0c7b82 */ /* 0x000e620000000a00 */
[----:B------:R-:W-:Y:S02]  /*2540*/  IMAD R21, R88, UR5, R21 ;  /* 0x0000000558157c24 */ /* 0x000fe4000f8e0215 */
[----:B------:R-:W-:-:S02]  /*2550*/  IMAD.MOV.U32 R20, RZ, RZ, R14 ;  /* 0x000000ffff147224 */ /* 0x000fc400078e000e */
[----:B------:R-:W-:Y:S02]  /*2560*/  IMAD.IADD R21, R15, 0x1, R21 ;  /* 0x000000010f157824 */ /* 0x000fe400078e0215 */
[-C--:B0-----:R-:W-:Y:S01]  /*2570*/  IMAD R88, R5, R92.reuse, RZ ;  /* 0x0000005c05587224 */ /* 0x081fe200078e02ff */
[----:B------:R-:W-:Y:S01]  /*2580*/  SHF.L.U64.HI R99, R92, 0x3, R93 ;  /* 0x000000035c637819 */ /* 0x000fe2000001025d */
[----:B------:R-:W-:-:S04]  /*2590*/  IMAD.WIDE.U32 R96, R107, R92, R20 ;  /* 0x0000005c6b607225 */ /* 0x000fc800078e0014 */
[----:B------:R-:W-:Y:S01]  /*25a0*/  IMAD R105, R107, R93, R88 ;  /* 0x0000005d6b697224 */ /* 0x000fe200078e0258 */
[----:B-1----:R-:W-:Y:S01]  /*25b0*/  IADD3 R96, P1, R96, R12, RZ ;  /* 0x0000000c60607210 */ /* 0x002fe20007f3e0ff */
[----:B------:R-:W-:-:S03]  /*25c0*/  IMAD.SHL.U32 R98, R92, 0x8, RZ ;  /* 0x000000085c627824 */ /* 0x000fc600078e00ff */
[----:B------:R-:W-:Y:S01]  /*25d0*/  IADD3.X R97, R13, R97, R105, P1, !PT ;  /* 0x000000610d617210 */ /* 0x000fe20000ffe469 */
[----:B------:R-:W-:Y:S08]  /*25e0*/  @P3 BRA `(.L_x_37) ;  /* 0x0000000000043947 */ /* 0x000ff00003800000 */
[----:B--2---:R0:W5:Y:S02]  /*25f0*/  LDG.E.U8 R91, desc[UR36][R96.64] ;  /* 0x00000024605b7981 */ /* 0x004164000c1e1100 */
.L_x_37:
[----:B------:R-:W-:Y:S05]  /*2600*/  BSYNC B1 ;  /* 0x0000000000017941 */ /* 0x000fea0003800000 */
.L_x_36:
[----:B-----5:R-:W-:Y:S01]  /*2610*/  LOP3.LUT R88, R91, 0xffff, RZ, 0xc0, !PT ;  /* 0x0000ffff5b587812 */ /* 0x020fe200078ec0ff */
[----:B------:R-:W-:Y:S01]  /*2620*/  IMAD.WIDE.U32 R100, R107, R92, R98 ;  /* 0x0000005c6b647225 */ /* 0x000fe200078e0062 */
[----:B------:R-:W-:Y:S01]  /*2630*/  ISETP.LT.OR P4, PT, R3, 0x2, !P0 ;  /* 0x000000020300780c */ /* 0x000fe20004781670 */
[----:B------:R-:W-:Y:S01]  /*2640*/  BSSY B1, `(.L_x_38) ;  /* 0x000000e000017945 */ /* 0x000fe20003800000 */
[----:B------:R-:W-:Y:S01]  /*2650*/  PRMT R103, R88, 0x8880, RZ ;  /* 0x0000888058677816 */ /* 0x000fe200000000ff */
[----:B------:R-:W-:Y:S01]  /*2660*/  IMAD.IADD R101, R105, 0x1, R101 ;  /* 0x0000000169657824 */ /* 0x000fe200078e0265 */
[----:B------:R-:W-:Y:S02]  /*2670*/  IADD3 R100, P2, P5, R14, R12, R100 ;  /* 0x0000000c0e647210 */ /* 0x000fe40007d5e064 */
[----:B------:R-:W-:Y:S01]  /*2680*/  ISETP.GE.AND P1, PT, R102, 0x9, PT ;  /* 0x000000096600780c */ /* 0x000fe20003f26270 */
[----:B------:R-:W-:Y:S01]  /*2690*/  IMAD R88, R103, R90, RZ ;  /* 0x0000005a67587224 */ /* 0x000fe200078e02ff */
[----:B------:R-:W-:-:S02]  /*26a0*/  IADD3.X R101, R21, R13, R101, P2, P5 ;  /* 0x0000000d15657210 */ /* 0x000fc400017ea465 */
[----:B------:R-:W-:Y:S01]  /*26b0*/  ISETP.LT.OR P2, PT, R3, 0x1, !P1 ;  /* 0x000000010300780c */ /* 0x000fe20004f41670 */
[----:B------:R-:W-:-:S05]  /*26c0*/  @!P3 IMAD R103, R56, R89, R88 ;  /* 0x000000593867b224 */ /* 0x000fca00078e0258 */
[----:B------:R1:W-:Y:S01]  /*26d0*/  @!P3 STG.E.U8 desc[UR36][R94.64], R103 ;  /* 0x000000675e00b986 */ /* 0x0003e2000c101124 */
[----:B------:R-:W-:Y:S06]  /*26e0*/  @P4 BRA `(.L_x_39) ;  /* 0x00000000000c4947 */ /* 0x000fec0003800000 */
[----:B--2---:R-:W1:Y:S02]  /*26f0*/  LDG.E.U8 R91, desc[UR36][R96.64+0x1] ;  /* 0x00000124605b7981 */ /* 0x004e64000c1e1100 */
[----:B-1----:R-:W-:-:S05]  /*2700*/  PRMT R103, R91, 0x8880, RZ ;  /* 0x000088805b677816 */ /* 0x002fca00000000ff */
[----:B------:R-:W-:-:S07]  /*2710*/  IMAD R88, R103, R90, RZ ;  /* 0x0000005a67587224 */ /* 0x000fce00078e02ff */
.L_x_39:
[----:B------:R-:W-:Y:S05]  /*2720*/  BSYNC B1 ;  /* 0x0000000000017941 */ /* 0x000fea0003800000 */
.L_x_38:
[----:B------:R-:W-:Y:S01]  /*2730*/  @!P4 IMAD R57, R57, R89, R88 ;  /* 0x000000593939c224 */ /* 0x000fe200078e0258 */
[----:B------:R-:W-:Y:S04]  /*2740*/  BSSY B1, `(.L_x_40) ;  /* 0x0000006000017945 */ /* 0x000fe80003800000 */
[----:B------:R3:W-:Y:S01]  /*2750*/  @!P4 STG.E.U8 desc[UR36][R94.64+0x1], R57 ;  /* 0x000001395e00c986 */ /* 0x0007e2000c101124 */
[----:B------:R-:W-:Y:S05]  /*2760*/  @P2 BRA `(.L_x_41) ;  /* 0x00000000000c2947 */ /* 0x000fea0003800000 */
[----:B--2---:R-:W3:Y:S02]  /*2770*/  LDG.E.U8 R91, desc[UR36][R100.64] ;  /* 0x00000024645b7981 */ /* 0x004ee4000c1e1100 */
[----:B---3--:R-:W-:-:S05]  /*2780*/  PRMT R57, R91, 0x8880, RZ ;  /* 0x000088805b397816 */ /* 0x008fca00000000ff */
[----:B------:R-:W-:-:S07]  /*2790*/  IMAD R88, R57, R90, RZ ;  /* 0x0000005a39587224 */ /* 0x000fce00078e02ff */
.L_x_41:
[----:B------:R-:W-:Y:S05]  /*27a0*/  BSYNC B1 ;  /* 0x0000000000017941 */ /* 0x000fea0003800000 */
.L_x_40:
[C---:B------:R-:W-:Y:S01]  /*27b0*/  ISETP.LT.OR P4, PT, R3.reuse, 0x2, !P1 ;  /* 0x000000020300780c */ /* 0x040fe20004f81670 */
[----:B---3--:R-:W-:Y:S01]  /*27c0*/  @!P2 IMAD R57, R58, R89, R88 ;  /* 0x000000593a39a224 */ /* 0x008fe200078e0258 */
[----:B------:R-:W-:Y:S01]  /*27d0*/  BSSY B1, `(.L_x_42) ;  /* 0x0000009000017945 */ /* 0x000fe20003800000 */
[C---:B------:R-:W-:Y:S02]  /*27e0*/  ISETP.LT.OR P3, PT, R3.reuse, 0x9, !P0 ;  /* 0x000000090300780c */ /* 0x040fe40004761670 */
[C---:B------:R-:W-:Y:S01]  /*27f0*/  ISETP.LT.OR P5, PT, R3.reuse, 0xa, !P0 ;  /* 0x0000000a0300780c */ /* 0x040fe200047a1670 */
[----:B------:R3:W-:Y:S01]  /*2800*/  @!P2 STG.E.U8 desc[UR36][R6.64], R57 ;  /* 0x000000390600a986 */ /* 0x0007e2000c101124 */
[----:B------:R-:W-:-:S06]  /*2810*/  ISETP.LT.OR P2, PT, R3, 0x9, !P1 ;  /* 0x000000090300780c */ /* 0x000fcc0004f41670 */
[----:B------:R-:W-:Y:S07]  /*2820*/  @P4 BRA `(.L_x_43) ;  /* 0x00000000000c4947 */ /* 0x000fee0003800000 */
[----:B--2---:R-:W3:Y:S02]  /*2830*/  LDG.E.U8 R91, desc[UR36][R100.64+0x1] ;  /* 0x00000124645b7981 */ /* 0x004ee4000c1e1100 */
[----:B---3--:R-:W-:-:S05]  /*2840*/  PRMT R57, R91, 0x8880, RZ ;  /* 0x000088805b397816 */ /* 0x008fca00000000ff */
[----:B------:R-:W-:-:S07]  /*2850*/  IMAD R88, R57, R90, RZ ;  /* 0x0000005a39587224 */ /* 0x000fce00078e02ff */
.L_x_43:
[----:B------:R-:W-:Y:S05]  /*2860*/  BSYNC B1 ;  /* 0x0000000000017941 */ /* 0x000fea0003800000 */
.L_x_42:
[----:B------:R-:W-:Y:S01]  /*2870*/  @!P4 IMAD R59, R59, R89, R88 ;  /* 0x000000593b3bc224 */ /* 0x000fe200078e0258 */
[----:B------:R-:W-:Y:S04]  /*2880*/  BSSY B1, `(.L_x_44) ;  /* 0x0000006000017945 */ /* 0x000fe80003800000 */
[----:B------:R4:W-:Y:S01]  /*2890*/  @!P4 STG.E.U8 desc[UR36][R6.64+0x1], R59 ;  /* 0x0000013b0600c986 */ /* 0x0009e2000c101124 */
[----:B------:R-:W-:Y:S05]  /*28a0*/  @P3 BRA `(.L_x_45) ;  /* 0x00000000000c3947 */ /* 0x000fea0003800000 */
[----:B--2---:R-:W3:Y:S02]  /*28b0*/  LDG.E.U8 R91, desc[UR36][R96.64+0x8] ;  /* 0x00000824605b7981 */ /* 0x004ee4000c1e1100 */
[----:B---3--:R-:W-:-:S05]  /*28c0*/  PRMT R57, R91, 0x8880, RZ ;  /* 0x000088805b397816 */ /* 0x008fca00000000ff */
[----:B------:R-:W-:-:S07]  /*28d0*/  IMAD R88, R57, R90, RZ ;  /* 0x0000005a39587224 */ /* 0x000fce00078e02ff */
.L_x_45:
[----:B------:R-:W-:Y:S05]  /*28e0*/  BSYNC B1 ;  /* 0x0000000000017941 */ /* 0x000fea0003800000 */
.L_x_44:
[----:B---3--:R-:W-:Y:S01]  /*28f0*/  @!P3 IMAD R57, R60, R89, R88 ;  /* 0x000000593c39b224 */ /* 0x008fe200078e0258 */
[----:B------:R-:W-:Y:S04]  /*2900*/  BSSY B1, `(.L_x_46) ;  /* 0x0000006000017945 */ /* 0x000fe80003800000 */
[----:B------:R3:W-:Y:S01]  /*2910*/  @!P3 STG.E.U8 desc[UR36][R94.64+0x8], R57 ;  /* 0x000008395e00b986 */ /* 0x0007e2000c101124 */
[----:B------:R-:W-:Y:S05]  /*2920*/  @P5 BRA `(.L_x_47) ;  /* 0x00000000000c5947 */ /* 0x000fea0003800000 */
[----:B--2---:R-:W3:Y:S02]  /*2930*/  LDG.E.U8 R91, desc[UR36][R96.64+0x9] ;  /* 0x00000924605b7981 */ /* 0x004ee4000c1e1100 */
[----:B---3--:R-:W-:-:S05]  /*2940*/  PRMT R57, R91, 0x8880, RZ ;  /* 0x000088805b397816 */ /* 0x008fca00000000ff */
[----:B------:R-:W-:-:S07]  /*2950*/  IMAD R88, R57, R90, RZ ;  /* 0x0000005a39587224 */ /* 0x000fce00078e02ff */
.L_x_47:
[----:B------:R-:W-:Y:S05]  /*2960*/  BSYNC B1 ;  /* 0x0000000000017941 */ /* 0x000fea0003800000 */
.L_x_46:
[----:B------:R-:W-:Y:S01]  /*2970*/  @!P5 IMAD R61, R61, R89, R88 ;  /* 0x000000593d3dd224 */ /* 0x000fe200078e0258 */
[----:B------:R-:W-:Y:S04]  /*2980*/  BSSY B1, `(.L_x_48) ;  /* 0x0000006000017945 */ /* 0x000fe80003800000 */
[----:B------:R0:W-:Y:S01]  /*2990*/  @!P5 STG.E.U8 desc[UR36][R94.64+0x9], R61 ;  /* 0x0000093d5e00d986 */ /* 0x0001e2000c101124 */
[----:B------:R-:W-:Y:S05]  /*29a0*/  @P2 BRA `(.L_x_49) ;  /* 0x00000000000c2947 */ /* 0x000fea0003800000 */
[----:B--2---:R-:W3:Y:S02]  /*29b0*/  LDG.E.U8 R91, desc[UR36][R100.64+0x8] ;  /* 0x00000824645b7981 */ /* 0x004ee4000c1e1100 */
[----:B---3--:R-:W-:-:S05]  /*29c0*/  PRMT R57, R91, 0x8880, RZ ;  /* 0x000088805b397816 */ /* 0x008fca00000000ff */
[----:B------:R-:W-:-:S07]  /*29d0*/  IMAD R88, R57, R90, RZ ;  /* 0x0000005a39587224 */ /* 0x000fce00078e02ff */
.L_x_49:
[----:B------:R-:W-:Y:S05]  /*29e0*/  BSYNC B1 ;  /* 0x0000000000017941 */ /* 0x000fea0003800000 */
.L_x_48:
        /* <DEDUP_REMOVED lines=11> */
.L_x_51:
[----:B------:R-:W-:Y:S05]  /*2aa0*/  BSYNC B1 ;  /* 0x0000000000017941 */ /* 0x000fea0003800000 */
.L_x_50:
[----:B------:R-:W-:Y:S01]  /*2ab0*/  @!P4 IMAD R63, R63, R89, R88 ;  /* 0x000000593f3fc224 */ /* 0x000fe200078e0258 */
[----:B------:R-:W-:Y:S04]  /*2ac0*/  BSSY B1, `(.L_x_52) ;  /* 0x0000006000017945 */ /* 0x000fe80003800000 */
[----:B------:R0:W-:Y:S01]  /*2ad0*/  @!P4 STG.E.U8 desc[UR36][R6.64+0x9], R63 ;  /* 0x0000093f0600c986 */ /* 0x0001e2000c101124 */
[----:B------:R-:W-:Y:S05]  /*2ae0*/  @P3 BRA `(.L_x_53) ;  /* 0x00000000000c3947 */ /* 0x000fea0003800000 */
[----:B--2---:R-:W3:Y:S02]  /*2af0*/  LDG.E.U8 R91, desc[UR36][R96.64+0x10] ;  /* 0x00001024605b7981 */ /* 0x004ee4000c1e1100 */
[----:B---3--:R-:W-:-:S05]  /*2b00*/  PRMT R57, R91, 0x8880, RZ ;  /* 0x000088805b397816 */ /* 0x008fca00000000ff */
[----:B------:R-:W-:-:S07]  /*2b10*/  IMAD R88, R57, R90, RZ ;  /* 0x0000005a39587224 */ /* 0x000fce00078e02ff */
.L_x_53:
[----:B------:R-:W-:Y:S05]  /*2b20*/  BSYNC B1 ;  /* 0x0000000000017941 */ /* 0x000fea0003800000 */
.L_x_52:
[----:B---3--:R-:W-:Y:S01]  /*2b30*/  @!P3 IMAD R57, R64, R89, R88 ;  /* 0x000000594039b224 */ /* 0x008fe200078e0258 */
[----:B------:R-:W-:Y:S04]  /*2b40*/  BSSY B1, `(.L_x_54) ;  /* 0x0000006000017945 */ /* 0x000fe80003800000 */
[----:B------:R3:W-:Y:S01]  /*2b50*/  @!P3 STG.E.U8 desc[UR36][R94.64+0x10], R57 ;  /* 0x000010395e00b986 */ /* 0x0007e2000c101124 */
[----:B------:R-:W-:Y:S05]  /*2b60*/  @P5 BRA `(.L_x_55) ;  /* 0x00000000000c5947 */ /* 0x000fea0003800000 */
[----:B--2---:R-:W3:Y:S02]  /*2b70*/  LDG.E.U8 R91, desc[UR36][R96.64+0x11] ;  /* 0x00001124605b7981 */ /* 0x004ee4000c1e1100 */
[----:B---3--:R-:W-:-:S05]  /*2b80*/  PRMT R57, R91, 0x8880, RZ ;  /* 0x000088805b397816 */ /* 0x008fca00000000ff */
[----:B------:R-:W-:-:S07]  /*2b90*/  IMAD R88, R57, R90, RZ ;  /* 0x0000005a39587224 */ /* 0x000fce00078e02ff */
.L_x_55:
[----:B------:R-:W-:Y:S05]  /*2ba0*/  BSYNC B1 ;  /* 0x0000000000017941 */ /* 0x000fea0003800000 */
.L_x_54:
[----:B------:R-:W-:Y:S01]  /*2bb0*/  @!P5 IMAD R65, R65, R89, R88 ;  /* 0x000000594141d224 */ /* 0x000fe200078e0258 */
[----:B------:R-:W-:Y:S04]  /*2bc0*/  BSSY B1, `(.L_x_56) ;  /* 0x0000006000017945 */ /* 0x000fe80003800000 */
[----:B------:R0:W-:Y:S01]  /*2bd0*/  @!P5 STG.E.U8 desc[UR36][R94.64+0x11], R65 ;  /* 0x000011415e00d986 */ /* 0x0001e2000c101124 */
[----:B------:R-:W-:Y:S05]  /*2be0*/  @P2 BRA `(.L_x_57) ;  /* 0x00000000000c2947 */ /* 0x000fea0003800000 */
[----:B--2---:R-:W3:Y:S02]  /*2bf0*/  LDG.E.U8 R91, desc[UR36][R100.64+0x10] ;  /* 0x00001024645b7981 */ /* 0x004ee4000c1e1100 */
[----:B---3--:R-:W-:-:S05]  /*2c00*/  PRMT R57, R91, 0x8880, RZ ;  /* 0x000088805b397816 */ /* 0x008fca00000000ff */
[----:B------:R-:W-:-:S07]  /*2c10*/  IMAD R88, R57, R90, RZ ;  /* 0x0000005a39587224 */ /* 0x000fce00078e02ff */
.L_x_57:
[----:B------:R-:W-:Y:S05]  /*2c20*/  BSYNC B1 ;  /* 0x0000000000017941 */ /* 0x000fea0003800000 */
.L_x_56:
        /* <DEDUP_REMOVED lines=11> */
.L_x_59:
[----:B------:R-:W-:Y:S05]  /*2ce0*/  BSYNC B1 ;  /* 0x0000000000017941 */ /* 0x000fea0003800000 */
.L_x_58:
[----:B------:R-:W-:Y:S01]  /*2cf0*/  @!P4 IMAD R67, R67, R89, R88 ;  /* 0x000000594343c224 */ /* 0x000fe200078e0258 */
[----:B------:R-:W-:Y:S04]  /*2d00*/  BSSY B1, `(.L_x_60) ;  /* 0x0000006000017945 */ /* 0x000fe80003800000 */
[----:B------:R0:W-:Y:S01]  /*2d10*/  @!P4 STG.E.U8 desc[UR36][R6.64+0x11], R67 ;  /* 0x000011430600c986 */ /* 0x0001e2000c101124 */
[----:B------:R-:W-:Y:S05]  /*2d20*/  @P3 BRA `(.L_x_61) ;  /* 0x00000000000c3947 */ /* 0x000fea0003800000 */
[----:B--2---:R-:W3:Y:S02]  /*2d30*/  LDG.E.U8 R91, desc[UR36][R96.64+0x18] ;  /* 0x00001824605b7981 */ /* 0x004ee4000c1e1100 */
[----:B---3--:R-:W-:-:S05]  /*2d40*/  PRMT R57, R91, 0x8880, RZ ;  /* 0x000088805b397816 */ /* 0x008fca00000000ff */
[----:B------:R-:W-:-:S07]  /*2d50*/  IMAD R88, R57, R90, RZ ;  /* 0x0000005a39587224 */ /* 0x000fce00078e02ff */
.L_x_61:
[----:B------:R-:W-:Y:S05]  /*2d60*/  BSYNC B1 ;  /* 0x0000000000017941 */ /* 0x000fea0003800000 */
.L_x_60:
[----:B---3--:R-:W-:Y:S01]  /*2d70*/  @!P3 IMAD R57, R68, R89, R88 ;  /* 0x000000594439b224 */ /* 0x008fe200078e0258 */
[----:B------:R-:W-:Y:S04]  /*2d80*/  BSSY B1, `(.L_x_62) ;  /* 0x0000006000017945 */ /* 0x000fe80003800000 */
[----:B------:R3:W-:Y:S01]  /*2d90*/  @!P3 STG.E.U8 desc[UR36][R94.64+0x18], R57 ;  /* 0x000018395e00b986 */ /* 0x0007e2000c101124 */
[----:B------:R-:W-:Y:S05]  /*2da0*/  @P5 BRA `(.L_x_63) ;  /* 0x00000000000c5947 */ /* 0x000fea0003800000 */
[----:B--2---:R-:W3:Y:S02]  /*2db0*/  LDG.E.U8 R91, desc[UR36][R96.64+0x19] ;  /* 0x00001924605b7981 */ /* 0x004ee4000c1e1100 */
[----:B---3--:R-:W-:-:S05]  /*2dc0*/  PRMT R57, R91, 0x8880, RZ ;  /* 0x000088805b397816 */ /* 0x008fca00000000ff */
[----:B------:R-:W-:-:S07]  /*2dd0*/  IMAD R88, R57, R90, RZ ;  /* 0x0000005a39587224 */ /* 0x000fce00078e02ff */
.L_x_63:
[----:B------:R-:W-:Y:S05]  /*2de0*/  BSYNC B1 ;  /* 0x0000000000017941 */ /* 0x000fea0003800000 */
.L_x_62:
[----:B------:R-:W-:Y:S01]  /*2df0*/  @!P5 IMAD R69, R69, R89, R88 ;  /* 0x000000594545d224 */ /* 0x000fe200078e0258 */
[----:B------:R-:W-:Y:S04]  /*2e00*/  BSSY B1, `(.L_x_64) ;  /* 0x0000006000017945 */ /* 0x000fe80003800000 */
[----:B------:R0:W-:Y:S01]  /*2e10*/  @!P5 STG.E.U8 desc[UR36][R94.64+0x19], R69 ;  /* 0x000019455e00d986 */ /* 0x0001e2000c101124 */
[----:B------:R-:W-:Y:S05]  /*2e20*/  @P2 BRA `(.L_x_65) ;  /* 0x00000000000c2947 */ /* 0x000fea0003800000 */
[----:B--2---:R-:W3:Y:S02]  /*2e30*/  LDG.E.U8 R91, desc[UR36][R100.64+0x18] ;  /* 0x00001824645b7981 */ /* 0x004ee4000c1e1100 */
[----:B---3--:R-:W-:-:S05]  /*2e40*/  PRMT R57, R91, 0x8880, RZ ;  /* 0x000088805b397816 */ /* 0x008fca00000000ff */
[----:B------:R-:W-:-:S07]  /*2e50*/  IMAD R88, R57, R90, RZ ;  /* 0x0000005a39587224 */ /* 0x000fce00078e02ff */
.L_x_65:
[----:B------:R-:W-:Y:S05]  /*2e60*/  BSYNC B1 ;  /* 0x0000000000017941 */ /* 0x000fea0003800000 */
.L_x_64:
        /* <DEDUP_REMOVED lines=11> */
.L_x_67:
[----:B------:R-:W-:Y:S05]  /*2f20*/  BSYNC B1 ;  /* 0x0000000000017941 */ /* 0x000fea0003800000 */
.L_x_66:
[----:B------:R-:W-:Y:S01]  /*2f30*/  @!P4 IMAD R71, R71, R89, R88 ;  /* 0x000000594747c224 */ /* 0x000fe200078e0258 */
[----:B------:R-:W-:Y:S04]  /*2f40*/  BSSY B1, `(.L_x_68) ;  /* 0x0000006000017945 */ /* 0x000fe80003800000 */
[----:B------:R0:W-:Y:S01]  /*2f50*/  @!P4 STG.E.U8 desc[UR36][R6.64+0x19], R71 ;  /* 0x000019470600c986 */ /* 0x0001e2000c101124 */
[----:B------:R-:W-:Y:S05]  /*2f60*/  @P3 BRA `(.L_x_69) ;  /* 0x00000000000c3947 */ /* 0x000fea0003800000 */
[----:B--2---:R-:W3:Y:S02]  /*2f70*/  LDG.E.U8 R91, desc[UR36][R96.64+0x20] ;  /* 0x00002024605b7981 */ /* 0x004ee4000c1e1100 */
[----:B---3--:R-:W-:-:S05]  /*2f80*/  PRMT R57, R91, 0x8880, RZ ;  /* 0x000088805b397816 */ /* 0x008fca00000000ff */
[----:B------:R-:W-:-:S07]  /*2f90*/  IMAD R88, R57, R90, RZ ;  /* 0x0000005a39587224 */ /* 0x000fce00078e02ff */
.L_x_69:
[----:B------:R-:W-:Y:S05]  /*2fa0*/  BSYNC B1 ;  /* 0x0000000000017941 */ /* 0x000fea0003800000 */
.L_x_68:
[----:B---3--:R-:W-:Y:S01]  /*2fb0*/  @!P3 IMAD R57, R72, R89, R88 ;  /* 0x000000594839b224 */ /* 0x008fe200078e0258 */
[----:B------:R-:W-:Y:S04]  /*2fc0*/  BSSY B1, `(.L_x_70) ;  /* 0x0000006000017945 */ /* 0x000fe80003800000 */
[----:B------:R3:W-:Y:S01]  /*2fd0*/  @!P3 STG.E.U8 desc[UR36][R94.64+0x20], R57 ;  /* 0x000020395e00b986 */ /* 0x0007e2000c101124 */
[----:B------:R-:W-:Y:S05]  /*2fe0*/  @P5 BRA `(.L_x_71) ;  /* 0x00000000000c5947 */ /* 0x000fea0003800000 */
[----:B--2---:R-:W3:Y:S02]  /*2ff0*/  LDG.E.U8 R91, desc[UR36][R96.64+0x21] ;  /* 0x00002124605b7981 */ /* 0x004ee4000c1e1100 */
[----:B---3--:R-:W-:-:S05]  /*3000*/  PRMT R57, R91, 0x8880, RZ ;  /* 0x000088805b397816 */ /* 0x008fca00000000ff */
[----:B------:R-:W-:-:S07]  /*3010*/  IMAD R88, R57, R90, RZ ;  /* 0x0000005a39587224 */ /* 0x000fce00078e02ff */
.L_x_71:
[----:B------:R-:W-:Y:S05]  /*3020*/  BSYNC B1 ;  /* 0x0000000000017941 */ /* 0x000fea0003800000 */
.L_x_70:
[----:B------:R-:W-:Y:S01]  /*3030*/  @!P5 IMAD R73, R73, R89, R88 ;  /* 0x000000594949d224 */ /* 0x000fe200078e0258 */
[----:B------:R-:W-:Y:S04]  /*3040*/  BSSY B1, `(.L_x_72) ;  /* 0x0000006000017945 */ /* 0x000fe80003800000 */
[----:B------:R0:W-:Y:S01]  /*3050*/  @!P5 STG.E.U8 desc[UR36][R94.64+0x21], R73 ;  /* 0x000021495e00d986 */ /* 0x0001e2000c101124 */
[----:B------:R-:W-:Y:S05]  /*3060*/  @P2 BRA `(.L_x_73) ;  /* 0x00000000000c2947 */ /* 0x000fea0003800000 */
[----:B--2---:R-:W3:Y:S02]  /*3070*/  LDG.E.U8 R91, desc[UR36][R100.64+0x20] ;  /* 0x00002024645b7981 */ /* 0x004ee4000c1e1100 */
[----:B---3--:R-:W-:-:S05]  /*3080*/  PRMT R57, R91, 0x8880, RZ ;  /* 0x000088805b397816 */ /* 0x008fca00000000ff */
[----:B------:R-:W-:-:S07]  /*3090*/  IMAD R88, R57, R90, RZ ;  /* 0x0000005a39587224 */ /* 0x000fce00078e02ff */
.L_x_73:
[----:B------:R-:W-:Y:S05]  /*30a0*/  BSYNC B1 ;  /* 0x0000000000017941 */ /* 0x000fea0003800000 */
.L_x_72:
        /* <DEDUP_REMOVED lines=11> */
.L_x_75:
[----:B------:R-:W-:Y:S05]  /*3160*/  BSYNC B1 ;  /* 0x0000000000017941 */ /* 0x000fea0003800000 */
.L_x_74:
[----:B------:R-:W-:Y:S01]  /*3170*/  @!P4 IMAD R75, R75, R89, R88 ;  /* 0x000000594b4bc224 */ /* 0x000fe200078e0258 */
[----:B------:R-:W-:Y:S04]  /*3180*/  BSSY B1, `(.L_x_76) ;  /* 0x0000006000017945 */ /* 0x000fe80003800000 */
[----:B------:R0:W-:Y:S01]  /*3190*/  @!P4 STG.E.U8 desc[UR36][R6.64+0x21], R75 ;  /* 0x0000214b0600c986 */ /* 0x0001e2000c101124 */
[----:B------:R-:W-:Y:S05]  /*31a0*/  @P3 BRA `(.L_x_77) ;  /* 0x00000000000c3947 */ /* 0x000fea0003800000 */
[----:B--2---:R-:W3:Y:S02]  /*31b0*/  LDG.E.U8 R91, desc[UR36][R96.64+0x28] ;  /* 0x00002824605b7981 */ /* 0x004ee4000c1e1100 */
[----:B---3--:R-:W-:-:S05]  /*31c0*/  PRMT R57, R91, 0x8880, RZ ;  /* 0x000088805b397816 */ /* 0x008fca00000000ff */
[----:B------:R-:W-:-:S07]  /*31d0*/  IMAD R88, R57, R90, RZ ;  /* 0x0000005a39587224 */ /* 0x000fce00078e02ff */
.L_x_77:
[----:B------:R-:W-:Y:S05]  /*31e0*/  BSYNC B1 ;  /* 0x0000000000017941 */ /* 0x000fea0003800000 */
.L_x_76:
[----:B---3--:R-:W-:Y:S01]  /*31f0*/  @!P3 IMAD R57, R76, R89, R88 ;  /* 0x000000594c39b224 */ /* 0x008fe200078e0258 */
[----:B------:R-:W-:Y:S04]  /*3200*/  BSSY B1, `(.L_x_78) ;  /* 0x0000006000017945 */ /* 0x000fe80003800000 */
[----:B------:R3:W-:Y:S01]  /*3210*/  @!P3 STG.E.U8 desc[UR36][R94.64+0x28], R57 ;  /* 0x000028395e00b986 */ /* 0x0007e2000c101124 */
[----:B------:R-:W-:Y:S05]  /*3220*/  @P5 BRA `(.L_x_79) ;  /* 0x00000000000c5947 */ /* 0x000fea0003800000 */
[----:B--2---:R-:W3:Y:S02]  /*3230*/  LDG.E.U8 R91, desc[UR36][R96.64+0x29] ;  /* 0x00002924605b7981 */ /* 0x004ee4000c1e1100 */
[----:B---3--:R-:W-:-:S05]  /*3240*/  PRMT R57, R91, 0x8880, RZ ;  /* 0x000088805b397816 */ /* 0x008fca00000000ff */
[----:B------:R-:W-:-:S07]  /*3250*/  IMAD R88, R57, R90, RZ ;  /* 0x0000005a39587224 */ /* 0x000fce00078e02ff */
.L_x_79:
[----:B------:R-:W-:Y:S05]  /*3260*/  BSYNC B1 ;  /* 0x0000000000017941 */ /* 0x000fea0003800000 */
.L_x_78:
[----:B------:R-:W-:Y:S01]  /*3270*/  @!P5 IMAD R77, R77, R89, R88 ;  /* 0x000000594d4dd224 */ /* 0x000fe200078e0258 */
[----:B------:R-:W-:Y:S04]  /*3280*/  BSSY B1, `(.L_x_80) ;  /* 0x0000006000017945 */ /* 0x000fe80003800000 */
[----:B------:R0:W-:Y:S01]  /*3290*/  @!P5 STG.E.U8 desc[UR36][R94.64+0x29], R77 ;  /* 0x0000294d5e00d986 */ /* 0x0001e2000c101124 */
[----:B------:R-:W-:Y:S05]  /*32a0*/  @P2 BRA `(.L_x_81) ;  /* 0x00000000000c2947 */ /* 0x000fea0003800000 */
[----:B--2---:R-:W3:Y:S02]  /*32b0*/  LDG.E.U8 R91, desc[UR36][R100.64+0x28] ;  /* 0x00002824645b7981 */ /* 0x004ee4000c1e1100 */
[----:B---3--:R-:W-:-:S05]  /*32c0*/  PRMT R57, R91, 0x8880, RZ ;  /* 0x000088805b397816 */ /* 0x008fca00000000ff */
[----:B------:R-:W-:-:S07]  /*32d0*/  IMAD R88, R57, R90, RZ ;  /* 0x0000005a39587224 */ /* 0x000fce00078e02ff */
.L_x_81:
[----:B------:R-:W-:Y:S05]  /*32e0*/  BSYNC B1 ;  /* 0x0000000000017941 */ /* 0x000fea0003800000 */
.L_x_80:
        /* <DEDUP_REMOVED lines=11> */
.L_x_83:
[----:B------:R-:W-:Y:S05]  /*33a0*/  BSYNC B1 ;  /* 0x0000000000017941 */ /* 0x000fea0003800000 */
.L_x_82:
[----:B------:R-:W-:Y:S01]  /*33b0*/  @!P4 IMAD R79, R79, R89, R88 ;  /* 0x000000594f4fc224 */ /* 0x000fe200078e0258 */
[----:B------:R-:W-:Y:S04]  /*33c0*/  BSSY B1, `(.L_x_84) ;  /* 0x0000006000017945 */ /* 0x000fe80003800000 */
[----:B------:R0:W-:Y:S01]  /*33d0*/  @!P4 STG.E.U8 desc[UR36][R6.64+0x29], R79 ;  /* 0x0000294f0600c986 */ /* 0x0001e2000c101124 */
[----:B------:R-:W-:Y:S05]  /*33e0*/  @P3 BRA `(.L_x_85) ;  /* 0x00000000000c3947 */ /* 0x000fea0003800000 */
[----:B--2---:R-:W3:Y:S02]  /*33f0*/  LDG.E.U8 R91, desc[UR36][R96.64+0x30] ;  /* 0x00003024605b7981 */ /* 0x004ee4000c1e1100 */
[----:B---3--:R-:W-:-:S05]  /*3400*/  PRMT R57, R91, 0x8880, RZ ;  /* 0x000088805b397816 */ /* 0x008fca00000000ff */
[----:B------:R-:W-:-:S07]  /*3410*/  IMAD R88, R57, R90, RZ ;  /* 0x0000005a39587224 */ /* 0x000fce00078e02ff */
.L_x_85:
[----:B------:R-:W-:Y:S05]  /*3420*/  BSYNC B1 ;  /* 0x0000000000017941 */ /* 0x000fea0003800000 */
.L_x_84:
[----:B---3--:R-:W-:Y:S01]  /*3430*/  @!P3 IMAD R57, R80, R89, R88 ;  /* 0x000000595039b224 */ /* 0x008fe200078e0258 */
[----:B------:R-:W-:Y:S04]  /*3440*/  BSSY B1, `(.L_x_86) ;  /* 0x0000006000017945 */ /* 0x000fe80003800000 */
[----:B------:R3:W-:Y:S01]  /*3450*/  @!P3 STG.E.U8 desc[UR36][R94.64+0x30], R57 ;  /* 0x000030395e00b986 */ /* 0x0007e2000c101124 */
[----:B------:R-:W-:Y:S05]  /*3460*/  @P5 BRA `(.L_x_87) ;  /* 0x00000000000c5947 */ /* 0x000fea0003800000 */
[----:B--2---:R-:W3:Y:S02]  /*3470*/  LDG.E.U8 R91, desc[UR36][R96.64+0x31] ;  /* 0x00003124605b7981 */ /* 0x004ee4000c1e1100 */
[----:B---3--:R-:W-:-:S05]  /*3480*/  PRMT R57, R91, 0x8880, RZ ;  /* 0x000088805b397816 */ /* 0x008fca00000000ff */
[----:B------:R-:W-:-:S07]  /*3490*/  IMAD R88, R57, R90, RZ ;  /* 0x0000005a39587224 */ /* 0x000fce00078e02ff */
.L_x_87:
[----:B------:R-:W-:Y:S05]  /*34a0*/  BSYNC B1 ;  /* 0x0000000000017941 */ /* 0x000fea0003800000 */
.L_x_86:
[----:B------:R-:W-:Y:S01]  /*34b0*/  @!P5 IMAD R81, R81, R89, R88 ;  /* 0x000000595151d224 */ /* 0x000fe200078e0258 */
[----:B------:R-:W-:Y:S04]  /*34c0*/  BSSY B1, `(.L_x_88) ;  /* 0x0000006000017945 */ /* 0x000fe80003800000 */
[----:B------:R0:W-:Y:S01]  /*34d0*/  @!P5 STG.E.U8 desc[UR36][R94.64+0x31], R81 ;  /* 0x000031515e00d986 */ /* 0x0001e2000c101124 */
[----:B------:R-:W-:Y:S05]  /*34e0*/  @P2 BRA `(.L_x_89) ;  /* 0x00000000000c2947 */ /* 0x000fea0003800000 */
[----:B--2---:R-:W3:Y:S02]  /*34f0*/  LDG.E.U8 R91, desc[UR36][R100.64+0x30] ;  /* 0x00003024645b7981 */ /* 0x004ee4000c1e1100 */
[----:B---3--:R-:W-:-:S05]  /*3500*/  PRMT R57, R91, 0x8880, RZ ;  /* 0x000088805b397816 */ /* 0x008fca00000000ff */
[----:B------:R-:W-:-:S07]  /*3510*/  IMAD R88, R57, R90, RZ ;  /* 0x0000005a39587224 */ /* 0x000fce00078e02ff */
.L_x_89:
[----:B------:R-:W-:Y:S05]  /*3520*/  BSYNC B1 ;  /* 0x0000000000017941 */ /* 0x000fea0003800000 */
.L_x_88:
[C---:B------:R-:W-:Y:S01]  /*3530*/  ISETP.LT.OR P4, PT, R3.reuse, 0x32, !P1 ;  /* 0x000000320300780c */ /* 0x040fe20004f81670 */
[----:B---3--:R-:W-:Y:S01]  /*3540*/  @!P2 IMAD R57, R82, R89, R88 ;  /* 0x000000595239a224 */ /* 0x008fe200078e0258 */
[----:B------:R-:W-:Y:S01]  /*3550*/  BSSY B1, `(.L_x_90) ;  /* 0x000000b000017945 */ /* 0x000fe20003800000 */
[----:B------:R-:W-:Y:S02]  /*3560*/  ISETP.LT.OR P3, PT, R3, 0x39, !P0 ;  /* 0x000000390300780c */ /* 0x000fe40004761670 */
[----:B------:R-:W-:Y:S01]  /*3570*/  IADD3 R107, P5, R107, 0x80, RZ ;  /* 0x000000806b6b7810 */ /* 0x000fe20007fbe0ff */
[----:B------:R3:W-:Y:S01]  /*3580*/  @!P2 STG.E.U8 desc[UR36][R6.64+0x30], R57 ;  /* 0x000030390600a986 */ /* 0x0007e2000c101124 */
[C---:B------:R-:W-:Y:S02]  /*3590*/  ISETP.LT.OR P2, PT, R3.reuse, 0x39, !P1 ;  /* 0x000000390300780c */ /* 0x040fe40004f41670 */
[C---:B------:R-:W-:Y:S02]  /*35a0*/  ISETP.LT.OR P0, PT, R3.reuse, 0x3a, !P0 ;  /* 0x0000003a0300780c */ /* 0x040fe40004701670 */
[----:B------:R-:W-:-:S02]  /*35b0*/  ISETP.LT.OR P1, PT, R3, 0x3a, !P1 ;  /* 0x0000003a0300780c */ /* 0x000fc40004f21670 */
[----:B------:R-:W-:Y:S11]  /*35c0*/  @P4 BRA `(.L_x_91) ;  /* 0x00000000000c4947 */ /* 0x000ff60003800000 */
[----:B--2---:R-:W3:Y:S02]  /*35d0*/  LDG.E.U8 R91, desc[UR36][R100.64+0x31] ;  /* 0x00003124645b7981 */ /* 0x004ee4000c1e1100 */
[----:B---3--:R-:W-:-:S05]  /*35e0*/  PRMT R57, R91, 0x8880, RZ ;  /* 0x000088805b397816 */ /* 0x008fca00000000ff */
[----:B------:R-:W-:-:S07]  /*35f0*/  IMAD R88, R57, R90, RZ ;  /* 0x0000005a39587224 */ /* 0x000fce00078e02ff */
.L_x_91:
[----:B------:R-:W-:Y:S05]  /*3600*/  BSYNC B1 ;  /* 0x0000000000017941 */ /* 0x000fea0003800000 */
.L_x_90:
[----:B------:R-:W-:Y:S01]  /*3610*/  @!P4 IMAD R83, R83, R89, R88 ;  /* 0x000000595353c224 */ /* 0x000fe200078e0258 */
[----:B------:R-:W-:Y:S04]  /*3620*/  BSSY B1, `(.L_x_92) ;  /* 0x0000006000017945 */ /* 0x000fe80003800000 */
[----:B------:R0:W-:Y:S01]  /*3630*/  @!P4 STG.E.U8 desc[UR36][R6.64+0x31], R83 ;  /* 0x000031530600c986 */ /* 0x0001e2000c101124 */
[----:B------:R-:W-:Y:S05]  /*3640*/  @P3 BRA `(.L_x_93) ;  /* 0x00000000000c3947 */ /* 0x000fea0003800000 */
[----:B--2---:R-:W3:Y:S02]  /*3650*/  LDG.E.U8 R91, desc[UR36][R96.64+0x38] ;  /* 0x00003824605b7981 */ /* 0x004ee4000c1e1100 */
[----:B---3--:R-:W-:-:S05]  /*3660*/  PRMT R57, R91, 0x8880, RZ ;  /* 0x000088805b397816 */ /* 0x008fca00000000ff */
[----:B------:R-:W-:-:S07]  /*3670*/  IMAD R88, R57, R90, RZ ;  /* 0x0000005a39587224 */ /* 0x000fce00078e02ff */
.L_x_93:
[----:B------:R-:W-:Y:S05]  /*3680*/  BSYNC B1 ;  /* 0x0000000000017941 */ /* 0x000fea0003800000 */
.L_x_92:
[----:B---3--:R-:W-:Y:S01]  /*3690*/  @!P3 IMAD R57, R84, R89, R88 ;  /* 0x000000595439b224 */ /* 0x008fe200078e0258 */
[----:B------:R-:W-:Y:S01]  /*36a0*/  BSSY B1, `(.L_x_94) ;  /* 0x0000007000017945 */ /* 0x000fe20003800000 */
[----:B----4-:R-:W-:-:S03]  /*36b0*/  IMAD.X R59, RZ, RZ, R5, P5 ;  /* 0x000000ffff3b7224 */ /* 0x010fc600028e0605 */
[----:B------:R3:W-:Y:S01]  /*36c0*/  @!P3 STG.E.U8 desc[UR36][R94.64+0x38], R57 ;  /* 0x000038395e00b986 */ /* 0x0007e2000c101124 */
[----:B------:R-:W-:Y:S05]  /*36d0*/  @P0 BRA `(.L_x_95) ;  /* 0x00000000000c0947 */ /* 0x000fea0003800000 */
[----:B--2---:R-:W2:Y:S02]  /*36e0*/  LDG.E.U8 R91, desc[UR36][R96.64+0x39] ;  /* 0x00003924605b7981 */ /* 0x004ea4000c1e1100 */
[----:B--2---:R-:W-:-:S05]  /*36f0*/  PRMT R5, R91, 0x8880, RZ ;  /* 0x000088805b057816 */ /* 0x004fca00000000ff */
[----:B------:R-:W-:-:S07]  /*3700*/  IMAD R88, R5, R90, RZ ;  /* 0x0000005a05587224 */ /* 0x000fce00078e02ff */
.L_x_95:
[----:B------:R-:W-:Y:S05]  /*3710*/  BSYNC B1 ;  /* 0x0000000000017941 */ /* 0x000fea0003800000 */
.L_x_94:
[----:B------:R-:W-:Y:S01]  /*3720*/  @!P0 IMAD R85, R85, R89, R88 ;  /* 0x0000005955558224 */ /* 0x000fe200078e0258 */
[----:B------:R-:W-:Y:S01]  /*3730*/  BSSY B1, `(.L_x_96) ;  /* 0x0000007000017945 */ /* 0x000fe20003800000 */
[----:B------:R-:W-:-:S03]  /*3740*/  IMAD R4, R59, R92, RZ ;  /* 0x0000005c3b047224 */ /* 0x000fc600078e02ff */
[----:B------:R4:W-:Y:S01]  /*3750*/  @!P0 STG.E.U8 desc[UR36][R94.64+0x39], R85 ;  /* 0x000039555e008986 */ /* 0x0009e2000c101124 */
[----:B------:R-:W-:Y:S05]  /*3760*/  @P2 BRA `(.L_x_97) ;  /* 0x00000000000c2947 */ /* 0x000fea0003800000 */
[----:B--2---:R-:W2:Y:S02]  /*3770*/  LDG.E.U8 R91, desc[UR36][R100.64+0x38] ;  /* 0x00003824645b7981 */ /* 0x004ea4000c1e1100 */
[----:B--2---:R-:W-:-:S05]  /*3780*/  PRMT R5, R91, 0x8880, RZ ;  /* 0x000088805b057816 */ /* 0x004fca00000000ff */
[----:B------:R-:W-:-:S07]  /*3790*/  IMAD R88, R5, R90, RZ ;  /* 0x0000005a05587224 */ /* 0x000fce00078e02ff */
.L_x_97:
[----:B------:R-:W-:Y:S05]  /*37a0*/  BSYNC B1 ;  /* 0x0000000000017941 */ /* 0x000fea0003800000 */
.L_x_96:
[----:B------:R-:W-:Y:S01]  /*37b0*/  @!P2 IMAD R5, R86, R89, R88 ;  /* 0x000000595605a224 */ /* 0x000fe200078e0258 */
[----:B------:R-:W-:Y:S01]  /*37c0*/  BSSY B1, `(.L_x_98) ;  /* 0x0000009000017945 */ /* 0x000fe20003800000 */
[C---:B---3--:R-:W-:Y:S02]  /*37d0*/  IMAD R57, R107.reuse, R93, R4 ;  /* 0x0000005d6b397224 */ /* 0x048fe400078e0204 */
[CC--:B------:R-:W-:Y:S01]  /*37e0*/  IMAD.WIDE.U32 R98, R107.reuse, R92.reuse, R98 ;  /* 0x0000005c6b627225 */ /* 0x0c0fe200078e0062 */
[----:B------:R3:W-:Y:S03]  /*37f0*/  @!P2 STG.E.U8 desc[UR36][R6.64+0x38], R5 ;  /* 0x000038050600a986 */ /* 0x0007e6000c101124 */
[----:B------:R-:W-:Y:S01]  /*3800*/  IMAD.WIDE.U32 R92, R107, R92, R20 ;  /* 0x0000005c6b5c7225 */ /* 0x000fe200078e0014 */
[----:B------:R-:W-:Y:S06]  /*3810*/  @P1 BRA `(.L_x_99) ;  /* 0x00000000000c1947 */ /* 0x000fec0003800000 */
[----:B--2---:R-:W3:Y:S02]  /*3820*/  LDG.E.U8 R91, desc[UR36][R100.64+0x39] ;  /* 0x00003924645b7981 */ /* 0x004ee4000c1e1100 */
[----:B---3--:R-:W-:-:S05]  /*3830*/  PRMT R5, R91, 0x8880, RZ ;  /* 0x000088805b057816 */ /* 0x008fca00000000ff */
[----:B------:R-:W-:-:S07]  /*3840*/  IMAD R88, R5, R90, RZ ;  /* 0x0000005a05587224 */ /* 0x000fce00078e02ff */
.L_x_99:
[----:B------:R-:W-:Y:S05]  /*3850*/  BSYNC B1 ;  /* 0x0000000000017941 */ /* 0x000fea0003800000 */
.L_x_98:
[----:B------:R-:W-:Y:S01]  /*3860*/  @!P1 IMAD R87, R87, R89, R88 ;  /* 0x0000005957579224 */ /* 0x000fe200078e0258 */
[----:B------:R-:W-:Y:S01]  /*3870*/  ISETP.GE.AND P2, PT, R102, 0x81, PT ;  /* 0x000000816600780c */ /* 0x000fe20003f46270 */
[----:B------:R-:W-:Y:S01]  /*3880*/  BSSY B1, `(.L_x_100) ;  /* 0x000000c000017945 */ /* 0x000fe20003800000 */
[----:B------:R-:W-:Y:S02]  /*3890*/  IADD3 R4, P5, R92, R12, RZ ;  /* 0x0000000c5c047210 */ /* 0x000fe40007fbe0ff */
[----:B------:R0:W-:Y:S01]  /*38a0*/  @!P1 STG.E.U8 desc[UR36][R6.64+0x39], R87 ;  /* 0x0000395706009986 */ /* 0x0001e2000c101124 */
[----:B------:R-:W-:Y:S02]  /*38b0*/  ISETP.LT.OR P1, PT, R3, 0x1, !P2 ;  /* 0x000000010300780c */ /* 0x000fe40005721670 */
[----:B---3--:R-:W-:Y:S02]  /*38c0*/  IADD3.X R5, R13, R93, R57, P5, !PT ;  /* 0x0000005d0d057210 */ /* 0x008fe40002ffe439 */
[----:B------:R-:W-:-:S02]  /*38d0*/  ISETP.GE.AND P0, PT, R102, 0x89, PT ;  /* 0x000000896600780c */ /* 0x000fc40003f06270 */
[----:B------:R-:W-:Y:S02]  /*38e0*/  IADD3 R12, P4, P3, R14, R12, R98 ;  /* 0x0000000c0e0c7210 */ /* 0x000fe40007b9e062 */
[----:B------:R-:W-:-:S05]  /*38f0*/  ISETP.LT.OR P5, PT, R3, 0x2, !P2 ;  /* 0x000000020300780c */ /* 0x000fca00057a1670 */
[----:B0-----:R-:W-:Y:S08]  /*3900*/  @P1 BRA `(.L_x_101) ;  /* 0x00000000000c1947 */ /* 0x001ff00003800000 */
[----:B--2---:R-:W2:Y:S02]  /*3910*/  LDG.E.U8 R91, desc[UR36][R4.64] ;  /* 0x00000024045b7981 */ /* 0x004ea4000c1e1100 */
[----:B--2---:R-:W-:-:S05]  /*3920*/  PRMT R7, R91, 0x8880, RZ ;  /* 0x000088805b077816 */ /* 0x004fca00000000ff */
[----:B------:R-:W-:-:S07]  /*3930*/  IMAD R88, R7, R90, RZ ;  /* 0x0000005a07587224 */ /* 0x000fce00078e02ff */
.L_x_101:
[----:B------:R-:W-:Y:S05]  /*3940*/  BSYNC B1 ;  /* 0x0000000000017941 */ /* 0x000fea0003800000 */
.L_x_100:
[----:B------:R-:W-:Y:S01]  /*3950*/  @!P1 IMAD R7, R24, R89, R88 ;  /* 0x0000005918079224 */ /* 0x000fe200078e0258 */
[----:B------:R-:W-:Y:S01]  /*3960*/  BSSY B1, `(.L_x_102) ;  /* 0x0000007000017945 */ /* 0x000fe20003800000 */
[----:B------:R-:W-:-:S03]  /*3970*/  IMAD.IADD R98, R57, 0x1, R99 ;  /* 0x0000000139627824 */ /* 0x000fc600078e0263 */
[----:B------:R0:W-:Y:S01]  /*3980*/  @!P1 STG.E.U8 desc[UR36][R8.64], R7 ;  /* 0x0000000708009986 */ /* 0x0001e2000c101124 */
[----:B------:R-:W-:Y:S05]  /*3990*/  @P5 BRA `(.L_x_103) ;  /* 0x00000000000c5947 */ /* 0x000fea0003800000 */
[----:B--2---:R-:W0:Y:S02]  /*39a0*/  LDG.E.U8 R91, desc[UR36][R4.64+0x1] ;  /* 0x00000124045b7981 */ /* 0x004e24000c1e1100 */
[----:B0-----:R-:W-:-:S05]  /*39b0*/  PRMT R7, R91, 0x8880, RZ ;  /* 0x000088805b077816 */ /* 0x001fca00000000ff */
[----:B------:R-:W-:-:S07]  /*39c0*/  IMAD R88, R7, R90, RZ ;  /* 0x0000005a07587224 */ /* 0x000fce00078e02ff */
.L_x_103:
[----:B------:R-:W-:Y:S05]  /*39d0*/  BSYNC B1 ;  /* 0x0000000000017941 */ /* 0x000fea0003800000 */
.L_x_102:
[----:B------:R-:W-:Y:S01]  /*39e0*/  ISETP.LT.OR P1, PT, R3, 0x1, !P0 ;  /* 0x000000010300780c */ /* 0x000fe20004721670 */
[----:B------:R-:W-:Y:S01]  /*39f0*/  @!P5 IMAD R25, R25, R89, R88 ;  /* 0x000000591919d224 */ /* 0x000fe200078e0258 */
[----:B------:R-:W-:Y:S01]  /*3a00*/  BSSY B1, `(.L_x_104) ;  /* 0x000000a000017945 */ /* 0x000fe20003800000 */
[----:B------:R-:W-:Y:S02]  /*3a10*/  IADD3.X R13, R21, R13, R98, P4, P3 ;  /* 0x0000000d150d7210 */ /* 0x000fe400027e6462 */
[C---:B------:R-:W-:Y:S01]  /*3a20*/  ISETP.LT.OR P4, PT, R3.reuse, 0x2, !P0 ;  /* 0x000000020300780c */ /* 0x040fe20004781670 */
[----:B------:R3:W-:Y:S01]  /*3a30*/  @!P5 STG.E.U8 desc[UR36][R8.64+0x1], R25 ;  /* 0x000001190800d986 */ /* 0x0007e2000c101124 */
[C---:B------:R-:W-:Y:S02]  /*3a40*/  ISETP.LT.OR P5, PT, R3.reuse, 0x9, !P2 ;  /* 0x000000090300780c */ /* 0x040fe400057a1670 */
[----:B------:R-:W-:-:S04]  /*3a50*/  ISETP.LT.OR P3, PT, R3, 0xa, !P2 ;  /* 0x0000000a0300780c */ /* 0x000fc80005761670 */
[----:B------:R-:W-:Y:S09]  /*3a60*/  @P1 BRA `(.L_x_105) ;  /* 0x00000000000c1947 */ /* 0x000ff20003800000 */
[----:B--2---:R-:W0:Y:S02]  /*3a70*/  LDG.E.U8 R91, desc[UR36][R12.64] ;  /* 0x000000240c5b7981 */ /* 0x004e24000c1e1100 */
[----:B0-----:R-:W-:-:S05]  /*3a80*/  PRMT R7, R91, 0x8880, RZ ;  /* 0x000088805b077816 */ /* 0x001fca00000000ff */
[----:B------:R-:W-:-:S07]  /*3a90*/  IMAD R88, R7, R90, RZ ;  /* 0x0000005a07587224 */ /* 0x000fce00078e02ff */
.L_x_105:
[----:B------:R-:W-:Y:S05]  /*3aa0*/  BSYNC B1 ;  /* 0x0000000000017941 */ /* 0x000fea0003800000 */
.L_x_104:
[----:B0-----:R-:W-:Y:S01]  /*3ab0*/  @!P1 IMAD R7, R26, R89, R88 ;  /* 0x000000591a079224 */ /* 0x001fe200078e0258 */
[----:B------:R-:W-:Y:S04]  /*3ac0*/  BSSY B1, `(.L_x_106) ;  /* 0x0000006000017945 */ /* 0x000fe80003800000 */
[----:B------:R0:W-:Y:S01]  /*3ad0*/  @!P1 STG.E.U8 desc[UR36][R10.64], R7 ;  /* 0x000000070a009986 */ /* 0x0001e2000c101124 */
[----:B------:R-:W-:Y:S05]  /*3ae0*/  @P4 BRA `(.L_x_107) ;  /* 0x00000000000c4947 */ /* 0x000fea0003800000 */
[----:B--2---:R-:W0:Y:S02]  /*3af0*/  LDG.E.U8 R91, desc[UR36][R12.64+0x1] ;  /* 0x000001240c5b7981 */ /* 0x004e24000c1e1100 */
[----:B0-----:R-:W-:-:S05]  /*3b00*/  PRMT R7, R91, 0x8880, RZ ;  /* 0x000088805b077816 */ /* 0x001fca00000000ff */
[----:B------:R-:W-:-:S07]  /*3b10*/  IMAD R88, R7, R90, RZ ;  /* 0x0000005a07587224 */ /* 0x000fce00078e02ff */
.L_x_107:
[----:B------:R-:W-:Y:S05]  /*3b20*/  BSYNC B1 ;  /* 0x0000000000017941 */ /* 0x000fea0003800000 */
.L_x_106:
[----:B------:R-:W-:Y:S01]  /*3b30*/  @!P4 IMAD R27, R27, R89, R88 ;  /* 0x000000591b1bc224 */ /* 0x000fe200078e0258 */
[----:B------:R-:W-:Y:S04]  /*3b40*/  BSSY B1, `(.L_x_108) ;  /* 0x0000006000017945 */ /* 0x000fe80003800000 */
[----:B------:R0:W-:Y:S01]  /*3b50*/  @!P4 STG.E.U8 desc[UR36][R10.64+0x1], R27 ;  /* 0x0000011b0a00c986 */ /* 0x0001e2000c101124 */
[----:B------:R-:W-:Y:S05]  /*3b60*/  @P5 BRA `(.L_x_109) ;  /* 0x00000000000c5947 */ /* 0x000fea0003800000 */
[----:B--2---:R-:W0:Y:S02]  /*3b70*/  LDG.E.U8 R91, desc[UR36][R4.64+0x8] ;  /* 0x00000824045b7981 */ /* 0x004e24000c1e1100 */
[----:B0-----:R-:W-:-:S05]  /*3b80*/  PRMT R7, R91, 0x8880, RZ ;  /* 0x000088805b077816 */ /* 0x001fca00000000ff */
[----:B------:R-:W-:-:S07]  /*3b90*/  IMAD R88, R7, R90, RZ ;  /* 0x0000005a07587224 */ /* 0x000fce00078e02ff */
.L_x_109:
[----:B------:R-:W-:Y:S05]  /*3ba0*/  BSYNC B1 ;  /* 0x0000000000017941 */ /* 0x000fea0003800000 */
.L_x_108:
[----:B0-----:R-:W-:Y:S01]  /*3bb0*/  @!P5 IMAD R7, R28, R89, R88 ;  /* 0x000000591c07d224 */ /* 0x001fe200078e0258 */
[----:B------:R-:W-:Y:S04]  /*3bc0*/  BSSY B1, `(.L_x_110) ;  /* 0x0000006000017945 */ /* 0x000fe80003800000 */
[----:B------:R0:W-:Y:S01]  /*3bd0*/  @!P5 STG.E.U8 desc[UR36][R8.64+0x8], R7 ;  /* 0x000008070800d986 */ /* 0x0001e2000c101124 */
[----:B------:R-:W-:Y:S05]  /*3be0*/  @P3 BRA `(.L_x_111) ;  /* 0x00000000000c3947 */ /* 0x000fea0003800000 */
[----:B--2---:R-:W0:Y:S02]  /*3bf0*/  LDG.E.U8 R91, desc[UR36][R4.64+0x9] ;  /* 0x00000924045b7981 */ /* 0x004e24000c1e1100 */
[----:B0-----:R-:W-:-:S05]  /*3c00*/  PRMT R7, R91, 0x8880, RZ ;  /* 0x000088805b077816 */ /* 0x001fca00000000ff */
[----:B------:R-:W-:-:S07]  /*3c10*/  IMAD R88, R7, R90, RZ ;  /* 0x0000005a07587224 */ /* 0x000fce00078e02ff */
.L_x_111:
[----:B------:R-:W-:Y:S05]  /*3c20*/  BSYNC B1 ;  /* 0x0000000000017941 */ /* 0x000fea0003800000 */
.L_x_110:
[----:B------:R-:W-:Y:S01]  /*3c30*/  ISETP.LT.OR P5, PT, R3, 0x9, !P0 ;  /* 0x000000090300780c */ /* 0x000fe200047a1670 */
[----:B------:R-:W-:Y:S01]  /*3c40*/  @!P3 IMAD R29, R29, R89, R88 ;  /* 0x000000591d1db224 */ /* 0x000fe200078e0258 */
[----:B------:R-:W-:Y:S01]  /*3c50*/  BSSY B1, `(.L_x_112) ;  /* 0x0000009000017945 */ /* 0x000fe20003800000 */
[C---:B------:R-:W-:Y:S02]  /*3c60*/  ISETP.LT.OR P4, PT, R3.reuse, 0xa, !P0 ;  /* 0x0000000a0300780c */ /* 0x040fe40004781670 */
[C---:B------:R-:W-:Y:S01]  /*3c70*/  ISETP.LT.OR P1, PT, R3.reuse, 0x12, !P2 ;  /* 0x000000120300780c */ /* 0x040fe20005721670 */
[----:B------:R0:W-:Y:S01]  /*3c80*/  @!P3 STG.E.U8 desc[UR36][R8.64+0x9], R29 ;  /* 0x0000091d0800b986 */ /* 0x0001e2000c101124 */
[----:B------:R-:W-:-:S06]  /*3c90*/  ISETP.LT.OR P3, PT, R3, 0x11, !P2 ;  /* 0x000000110300780c */ /* 0x000fcc0005761670 */
[----:B------:R-:W-:Y:S07]  /*3ca0*/  @P5 BRA `(.L_x_113) ;  /* 0x00000000000c5947 */ /* 0x000fee0003800000 */
[----:B--2---:R-:W0:Y:S02]  /*3cb0*/  LDG.E.U8 R91, desc[UR36][R12.64+0x8] ;  /* 0x000008240c5b7981 */ /* 0x004e24000c1e1100 */
[----:B0-----:R-:W-:-:S05]  /*3cc0*/  PRMT R7, R91, 0x8880, RZ ;  /* 0x000088805b077816 */ /* 0x001fca00000000ff */
[----:B------:R-:W-:-:S07]  /*3cd0*/  IMAD R88, R7, R90, RZ ;  /* 0x0000005a07587224 */ /* 0x000fce00078e02ff */
.L_x_113:
[----:B------:R-:W-:Y:S05]  /*3ce0*/  BSYNC B1 ;  /* 0x0000000000017941 */ /* 0x000fea0003800000 */
.L_x_112:
[----:B0-----:R-:W-:Y:S01]  /*3cf0*/  @!P5 IMAD R7, R30, R89, R88 ;  /* 0x000000591e07d224 */ /* 0x001fe200078e0258 */
[----:B------:R-:W-:Y:S04]  /*3d00*/  BSSY B1, `(.L_x_114) ;  /* 0x0000006000017945 */ /* 0x000fe80003800000 */
[----:B------:R0:W-:Y:S01]  /*3d10*/  @!P5 STG.E.U8 desc[UR36][R10.64+0x8], R7 ;  /* 0x000008070a00d986 */ /* 0x0001e2000c101124 */
[----:B------:R-:W-:Y:S05]  /*3d20*/  @P4 BRA `(.L_x_115) ;  /* 0x00000000000c4947 */ /* 0x000fea0003800000 */
[----:B--2---:R-:W0:Y:S02]  /*3d30*/  LDG.E.U8 R91, desc[UR36][R12.64+0x9] ;  /* 0x000009240c5b7981 */ /* 0x004e24000c1e1100 */
[----:B0-----:R-:W-:-:S05]  /*3d40*/  PRMT R7, R91, 0x8880, RZ ;  /* 0x000088805b077816 */ /* 0x001fca00000000ff */
[----:B------:R-:W-:-:S07]  /*3d50*/  IMAD R88, R7, R90, RZ ;  /* 0x0000005a07587224 */ /* 0x000fce00078e02ff */
.L_x_115:
[----:B------:R-:W-:Y:S05]  /*3d60*/  BSYNC B1 ;  /* 0x0000000000017941 */ /* 0x000fea0003800000 */
.L_x_114:
[----:B------:R-:W-:Y:S01]  /*3d70*/  @!P4 IMAD R31, R31, R89, R88 ;  /* 0x000000591f1fc224 */ /* 0x000fe200078e0258 */
[----:B------:R-:W-:Y:S04]  /*3d80*/  BSSY B1, `(.L_x_116) ;  /* 0x0000006000017945 */ /* 0x000fe80003800000 */
[----:B------:R0:W-:Y:S01]  /*3d90*/  @!P4 STG.E.U8 desc[UR36][R10.64+0x9], R31 ;  /* 0x0000091f0a00c986 */ /* 0x0001e2000c101124 */
[----:B------:R-:W-:Y:S05]  /*3da0*/  @P3 BRA `(.L_x_117) ;  /* 0x00000000000c3947 */ /* 0x000fea0003800000 */
[----:B--2---:R-:W0:Y:S02]  /*3db0*/  LDG.E.U8 R91, desc[UR36][R4.64+0x10] ;  /* 0x00001024045b7981 */ /* 0x004e24000c1e1100 */
[----:B0-----:R-:W-:-:S05]  /*3dc0*/  PRMT R7, R91, 0x8880, RZ ;  /* 0x000088805b077816 */ /* 0x001fca00000000ff */
[----:B------:R-:W-:-:S07]  /*3dd0*/  IMAD R88, R7, R90, RZ ;  /* 0x0000005a07587224 */ /* 0x000fce00078e02ff */
.L_x_117:
[----:B------:R-:W-:Y:S05]  /*3de0*/  BSYNC B1 ;  /* 0x0000000000017941 */ /* 0x000fea0003800000 */
.L_x_116:
[----:B0-----:R-:W-:Y:S01]  /*3df0*/  @!P3 IMAD R7, R32, R89, R88 ;  /* 0x000000592007b224 */ /* 0x001fe200078e0258 */
[----:B------:R-:W-:Y:S04]  /*3e00*/  BSSY B1, `(.L_x_118) ;  /* 0x0000006000017945 */ /* 0x000fe80003800000 */
[----:B------:R0:W-:Y:S01]  /*3e10*/  @!P3 STG.E.U8 desc[UR36][R8.64+0x10], R7 ;  /* 0x000010070800b986 */ /* 0x0001e2000c101124 */
[----:B------:R-:W-:Y:S05]  /*3e20*/  @P1 BRA `(.L_x_119) ;  /* 0x00000000000c1947 */ /* 0x000fea0003800000 */
[----:B--2---:R-:W0:Y:S02]  /*3e30*/  LDG.E.U8 R91, desc[UR36][R4.64+0x11] ;  /* 0x00001124045b7981 */ /* 0x004e24000c1e1100 */
[----:B0-----:R-:W-:-:S05]  /*3e40*/  PRMT R7, R91, 0x8880, RZ ;  /* 0x000088805b077816 */ /* 0x001fca00000000ff */
[----:B------:R-:W-:-:S07]  /*3e50*/  IMAD R88, R7, R90, RZ ;  /* 0x0000005a07587224 */ /* 0x000fce00078e02ff */
.L_x_119:
[----:B------:R-:W-:Y:S05]  /*3e60*/  BSYNC B1 ;  /* 0x0000000000017941 */ /* 0x000fea0003800000 */
.L_x_118:
        /* <DEDUP_REMOVED lines=11> */
.L_x_121:
[----:B------:R-:W-:Y:S05]  /*3f20*/  BSYNC B1 ;  /* 0x0000000000017941 */ /* 0x000fea0003800000 */
.L_x_120:
[----:B0-----:R-:W-:Y:S01]  /*3f30*/  @!P4 IMAD R7, R34, R89, R88 ;  /* 0x000000592207c224 */ /* 0x001fe200078e0258 */
[----:B------:R-:W-:Y:S04]  /*3f40*/  BSSY B1, `(.L_x_122) ;  /* 0x0000006000017945 */ /* 0x000fe80003800000 */
[----:B------:R0:W-:Y:S01]  /*3f50*/  @!P4 STG.E.U8 desc[UR36][R10.64+0x10], R7 ;  /* 0x000010070a00c986 */ /* 0x0001e2000c101124 */
[----:B------:R-:W-:Y:S05]  /*3f60*/  @P3 BRA `(.L_x_123) ;  /* 0x00000000000c3947 */ /* 0x000fea0003800000 */
[----:B--2---:R-:W0:Y:S02]  /*3f70*/  LDG.E.U8 R91, desc[UR36][R12.64+0x11] ;  /* 0x000011240c5b7981 */ /* 0x004e24000c1e1100 */
[----:B0-----:R-:W-:-:S05]  /*3f80*/  PRMT R7, R91, 0x8880, RZ ;  /* 0x000088805b077816 */ /* 0x001fca00000000ff */
[----:B------:R-:W-:-:S07]  /*3f90*/  IMAD R88, R7, R90, RZ ;  /* 0x0000005a07587224 */ /* 0x000fce00078e02ff */
.L_x_123:
[----:B------:R-:W-:Y:S05]  /*3fa0*/  BSYNC B1 ;  /* 0x0000000000017941 */ /* 0x000fea0003800000 */
.L_x_122:
[----:B------:R-:W-:Y:S01]  /*3fb0*/  @!P3 IMAD R35, R35, R89, R88 ;  /* 0x000000592323b224 */ /* 0x000fe200078e0258 */
[----:B------:R-:W-:Y:S04]  /*3fc0*/  BSSY B1, `(.L_x_124) ;  /* 0x0000006000017945 */ /* 0x000fe80003800000 */
[----:B------:R0:W-:Y:S01]  /*3fd0*/  @!P3 STG.E.U8 desc[UR36][R10.64+0x11], R35 ;  /* 0x000011230a00b986 */ /* 0x0001e2000c101124 */
[----:B------:R-:W-:Y:S05]  /*3fe0*/  @P5 BRA `(.L_x_125) ;  /* 0x00000000000c5947 */ /* 0x000fea0003800000 */
[----:B--2---:R-:W0:Y:S02]  /*3ff0*/  LDG.E.U8 R91, desc[UR36][R4.64+0x18] ;  /* 0x00001824045b7981 */ /* 0x004e24000c1e1100 */
[----:B0-----:R-:W-:-:S05]  /*4000*/  PRMT R7, R91, 0x8880, RZ ;  /* 0x000088805b077816 */ /* 0x001fca00000000ff */
[----:B------:R-:W-:-:S07]  /*4010*/  IMAD R88, R7, R90, RZ ;  /* 0x0000005a07587224 */ /* 0x000fce00078e02ff */
.L_x_125:
[----:B------:R-:W-:Y:S05]  /*4020*/  BSYNC B1 ;  /* 0x0000000000017941 */ /* 0x000fea0003800000 */
.L_x_124:
[----:B0-----:R-:W-:Y:S01]  /*4030*/  @!P5 IMAD R7, R36, R89, R88 ;  /* 0x000000592407d224 */ /* 0x001fe200078e0258 */
[----:B------:R-:W-:Y:S04]  /*4040*/  BSSY B1, `(.L_x_126) ;  /* 0x0000006000017945 */ /* 0x000fe80003800000 */
[----:B------:R0:W-:Y:S01]  /*4050*/  @!P5 STG.E.U8 desc[UR36][R8.64+0x18], R7 ;  /* 0x000018070800d986 */ /* 0x0001e2000c101124 */
[----:B------:R-:W-:Y:S05]  /*4060*/  @P1 BRA `(.L_x_127) ;  /* 0x00000000000c1947 */ /* 0x000fea0003800000 */
[----:B--2---:R-:W0:Y:S02]  /*4070*/  LDG.E.U8 R91, desc[UR36][R4.64+0x19] ;  /* 0x00001924045b7981 */ /* 0x004e24000c1e1100 */
[----:B0-----:R-:W-:-:S05]  /*4080*/  PRMT R7, R91, 0x8880, RZ ;  /* 0x000088805b077816 */ /* 0x001fca00000000ff */
[----:B------:R-:W-:-:S07]  /*4090*/  IMAD R88, R7, R90, RZ ;  /* 0x0000005a07587224 */ /* 0x000fce00078e02ff */
.L_x_127:
[----:B------:R-:W-:Y:S05]  /*40a0*/  BSYNC B1 ;  /* 0x0000000000017941 */ /* 0x000fea0003800000 */
.L_x_126:
        /* <DEDUP_REMOVED lines=11> */
.L_x_129:
[----:B------:R-:W-:Y:S05]  /*4160*/  BSYNC B1 ;  /* 0x0000000000017941 */ /* 0x000fea0003800000 */
.L_x_128:
[----:B0-----:R-:W-:Y:S01]  /*4170*/  @!P4 IMAD R7, R38, R89, R88 ;  /* 0x000000592607c224 */ /* 0x001fe200078e0258 */
[----:B------:R-:W-:Y:S04]  /*4180*/  BSSY B1, `(.L_x_130) ;  /* 0x0000006000017945 */ /* 0x000fe80003800000 */
[----:B------:R0:W-:Y:S01]  /*4190*/  @!P4 STG.E.U8 desc[UR36][R10.64+0x18], R7 ;  /* 0x000018070a00c986 */ /* 0x0001e2000c101124 */
[----:B------:R-:W-:Y:S05]  /*41a0*/  @P3 BRA `(.L_x_131) ;  /* 0x00000000000c3947 */ /* 0x000fea0003800000 */
[----:B--2---:R-:W0:Y:S02]  /*41b0*/  LDG.E.U8 R91, desc[UR36][R12.64+0x19] ;  /* 0x000019240c5b7981 */ /* 0x004e24000c1e1100 */
[----:B0-----:R-:W-:-:S05]  /*41c0*/  PRMT R7, R91, 0x8880, RZ ;  /* 0x000088805b077816 */ /* 0x001fca00000000ff */
[----:B------:R-:W-:-:S07]  /*41d0*/  IMAD R88, R7, R90, RZ ;  /* 0x0000005a07587224 */ /* 0x000fce00078e02ff */
.L_x_131:
[----:B------:R-:W-:Y:S05]  /*41e0*/  BSYNC B1 ;  /* 0x0000000000017941 */ /* 0x000fea0003800000 */
.L_x_130:
[----:B------:R-:W-:Y:S01]  /*41f0*/  @!P3 IMAD R39, R39, R89, R88 ;  /* 0x000000592727b224 */ /* 0x000fe200078e0258 */
[----:B------:R-:W-:Y:S04]  /*4200*/  BSSY B1, `(.L_x_132) ;  /* 0x0000006000017945 */ /* 0x000fe80003800000 */
[----:B------:R0:W-:Y:S01]  /*4210*/  @!P3 STG.E.U8 desc[UR36][R10.64+0x19], R39 ;  /* 0x000019270a00b986 */ /* 0x0001e2000c101124 */
[----:B------:R-:W-:Y:S05]  /*4220*/  @P5 BRA `(.L_x_133) ;  /* 0x00000000000c5947 */ /* 0x000fea0003800000 */
[----:B--2---:R-:W0:Y:S02]  /*4230*/  LDG.E.U8 R91, desc[UR36][R4.64+0x20] ;  /* 0x00002024045b7981 */ /* 0x004e24000c1e1100 */
[----:B0-----:R-:W-:-:S05]  /*4240*/  PRMT R7, R91, 0x8880, RZ ;  /* 0x000088805b077816 */ /* 0x001fca00000000ff */
[----:B------:R-:W-:-:S07]  /*4250*/  IMAD R88, R7, R90, RZ ;  /* 0x0000005a07587224 */ /* 0x000fce00078e02ff */
.L_x_133:
[----:B------:R-:W-:Y:S05]  /*4260*/  BSYNC B1 ;  /* 0x0000000000017941 */ /* 0x000fea0003800000 */
.L_x_132:
[----:B0-----:R-:W-:Y:S01]  /*4270*/  @!P5 IMAD R7, R40, R89, R88 ;  /* 0x000000592807d224 */ /* 0x001fe200078e0258 */
[----:B------:R-:W-:Y:S04]  /*4280*/  BSSY B1, `(.L_x_134) ;  /* 0x0000006000017945 */ /* 0x000fe80003800000 */
[----:B------:R0:W-:Y:S01]  /*4290*/  @!P5 STG.E.U8 desc[UR36][R8.64+0x20], R7 ;  /* 0x000020070800d986 */ /* 0x0001e2000c101124 */
[----:B------:R-:W-:Y:S05]  /*42a0*/  @P1 BRA `(.L_x_135) ;  /* 0x00000000000c1947 */ /* 0x000fea0003800000 */
[----:B--2---:R-:W0:Y:S02]  /*42b0*/  LDG.E.U8 R91, desc[UR36][R4.64+0x21] ;  /* 0x00002124045b7981 */ /* 0x004e24000c1e1100 */
[----:B0-----:R-:W-:-:S05]  /*42c0*/  PRMT R7, R91, 0x8880, RZ ;  /* 0x000088805b077816 */ /* 0x001fca00000000ff */
[----:B------:R-:W-:-:S07]  /*42d0*/  IMAD R88, R7, R90, RZ ;  /* 0x0000005a07587224 */ /* 0x000fce00078e02ff */
.L_x_135:
[----:B------:R-:W-:Y:S05]  /*42e0*/  BSYNC B1 ;  /* 0x0000000000017941 */ /* 0x000fea0003800000 */
.L_x_134:
        /* <DEDUP_REMOVED lines=11> */
.L_x_137:
[----:B------:R-:W-:Y:S05]  /*43a0*/  BSYNC B1 ;  /* 0x0000000000017941 */ /* 0x000fea0003800000 */
.L_x_136:
[----:B0-----:R-:W-:Y:S01]  /*43b0*/  @!P4 IMAD R7, R42, R89, R88 ;  /* 0x000000592a07c224 */ /* 0x001fe200078e0258 */
[----:B------:R-:W-:Y:S04]  /*43c0*/  BSSY B1, `(.L_x_138) ;  /* 0x0000006000017945 */ /* 0x000fe80003800000 */
[----:B------:R0:W-:Y:S01]  /*43d0*/  @!P4 STG.E.U8 desc[UR36][R10.64+0x20], R7 ;  /* 0x000020070a00c986 */ /* 0x0001e2000c101124 */
[----:B------:R-:W-:Y:S05]  /*43e0*/  @P3 BRA `(.L_x_139) ;  /* 0x00000000000c3947 */ /* 0x000fea0003800000 */
[----:B--2---:R-:W0:Y:S02]  /*43f0*/  LDG.E.U8 R91, desc[UR36][R12.64+0x21] ;  /* 0x000021240c5b7981 */ /* 0x004e24000c1e1100 */
[----:B0-----:R-:W-:-:S05]  /*4400*/  PRMT R7, R91, 0x8880, RZ ;  /* 0x000088805b077816 */ /* 0x001fca00000000ff */
[----:B------:R-:W-:-:S07]  /*4410*/  IMAD R88, R7, R90, RZ ;  /* 0x0000005a07587224 */ /* 0x000fce00078e02ff */
.L_x_139:
[----:B------:R-:W-:Y:S05]  /*4420*/  BSYNC B1 ;  /* 0x0000000000017941 */ /* 0x000fea0003800000 */
.L_x_138:
[----:B------:R-:W-:Y:S01]  /*4430*/  @!P3 IMAD R43, R43, R89, R88 ;  /* 0x000000592b2bb224 */ /* 0x000fe200078e0258 */
[----:B------:R-:W-:Y:S04]  /*4440*/  BSSY B1, `(.L_x_140) ;  /* 0x0000006000017945 */ /* 0x000fe80003800000 */
[----:B------:R0:W-:Y:S01]  /*4450*/  @!P3 STG.E.U8 desc[UR36][R10.64+0x21], R43 ;  /* 0x0000212b0a00b986 */ /* 0x0001e2000c101124 */
[----:B------:R-:W-:Y:S05]  /*4460*/  @P5 BRA `(.L_x_141) ;  /* 0x00000000000c5947 */ /* 0x000fea0003800000 */
[----:B--2---:R-:W0:Y:S02]  /*4470*/  LDG.E.U8 R91, desc[UR36][R4.64+0x28] ;  /* 0x00002824045b7981 */ /* 0x004e24000c1e1100 */
[----:B0-----:R-:W-:-:S05]  /*4480*/  PRMT R7, R91, 0x8880, RZ ;  /* 0x000088805b077816 */ /* 0x001fca00000000ff */
[----:B------:R-:W-:-:S07]  /*4490*/  IMAD R88, R7, R90, RZ ;  /* 0x0000005a07587224 */ /* 0x000fce00078e02ff */
.L_x_141:
[----:B------:R-:W-:Y:S05]  /*44a0*/  BSYNC B1 ;  /* 0x0000000000017941 */ /* 0x000fea0003800000 */
.L_x_140:
[----:B0-----:R-:W-:Y:S01]  /*44b0*/  @!P5 IMAD R7, R44, R89, R88 ;  /* 0x000000592c07d224 */ /* 0x001fe200078e0258 */
[----:B------:R-:W-:Y:S04]  /*44c0*/  BSSY B1, `(.L_x_142) ;  /* 0x0000006000017945 */ /* 0x000fe80003800000 */
[----:B------:R0:W-:Y:S01]  /*44d0*/  @!P5 STG.E.U8 desc[UR36][R8.64+0x28], R7 ;  /* 0x000028070800d986 */ /* 0x0001e2000c101124 */
[----:B------:R-:W-:Y:S05]  /*44e0*/  @P1 BRA `(.L_x_143) ;  /* 0x00000000000c1947 */ /* 0x000fea0003800000 */
[----:B--2---:R-:W0:Y:S02]  /*44f0*/  LDG.E.U8 R91, desc[UR36][R4.64+0x29] ;  /* 0x00002924045b7981 */ /* 0x004e24000c1e1100 */
[----:B0-----:R-:W-:-:S05]  /*4500*/  PRMT R7, R91, 0x8880, RZ ;  /* 0x000088805b077816 */ /* 0x001fca00000000ff */
[----:B------:R-:W-:-:S07]  /*4510*/  IMAD R88, R7, R90, RZ ;  /* 0x0000005a07587224 */ /* 0x000fce00078e02ff */
.L_x_143:
[----:B------:R-:W-:Y:S05]  /*4520*/  BSYNC B1 ;  /* 0x0000000000017941 */ /* 0x000fea0003800000 */
.L_x_142:
        /* <DEDUP_REMOVED lines=11> */
.L_x_145:
[----:B------:R-:W-:Y:S05]  /*45e0*/  BSYNC B1 ;  /* 0x0000000000017941 */ /* 0x000fea0003800000 */
.L_x_144:
[----:B0-----:R-:W-:Y:S01]  /*45f0*/  @!P4 IMAD R7, R46, R89, R88 ;  /* 0x000000592e07c224 */ /* 0x001fe200078e0258 */
[----:B------:R-:W-:Y:S04]  /*4600*/  BSSY B1, `(.L_x_146) ;  /* 0x0000006000017945 */ /* 0x000fe80003800000 */
[----:B------:R0:W-:Y:S01]  /*4610*/  @!P4 STG.E.U8 desc[UR36][R10.64+0x28], R7 ;  /* 0x000028070a00c986 */ /* 0x0001e2000c101124 */
[----:B------:R-:W-:Y:S05]  /*4620*/  @P3 BRA `(.L_x_147) ;  /* 0x00000000000c3947 */ /* 0x000fea0003800000 */
[----:B--2---:R-:W0:Y:S02]  /*4630*/  LDG.E.U8 R91, desc[UR36][R12.64+0x29] ;  /* 0x000029240c5b7981 */ /* 0x004e24000c1e1100 */
[----:B0-----:R-:W-:-:S05]  /*4640*/  PRMT R7, R91, 0x8880, RZ ;  /* 0x000088805b077816 */ /* 0x001fca00000000ff */
[----:B------:R-:W-:-:S07]  /*4650*/  IMAD R88, R7, R90, RZ ;  /* 0x0000005a07587224 */ /* 0x000fce00078e02ff */
.L_x_147:
[----:B------:R-:W-:Y:S05]  /*4660*/  BSYNC B1 ;  /* 0x0000000000017941 */ /* 0x000fea0003800000 */
.L_x_146:
[----:B------:R-:W-:Y:S01]  /*4670*/  @!P3 IMAD R47, R47, R89, R88 ;  /* 0x000000592f2fb224 */ /* 0x000fe200078e0258 */
[----:B------:R-:W-:Y:S04]  /*4680*/  BSSY B1, `(.L_x_148) ;  /* 0x0000006000017945 */ /* 0x000fe80003800000 */
[----:B------:R0:W-:Y:S01]  /*4690*/  @!P3 STG.E.U8 desc[UR36][R10.64+0x29], R47 ;  /* 0x0000292f0a00b986 */ /* 0x0001e2000c101124 */
[----:B------:R-:W-:Y:S05]  /*46a0*/  @P5 BRA `(.L_x_149) ;  /* 0x00000000000c5947 */ /* 0x000fea0003800000 */
[----:B--2---:R-:W0:Y:S02]  /*46b0*/  LDG.E.U8 R91, desc[UR36][R4.64+0x30] ;  /* 0x00003024045b7981 */ /* 0x004e24000c1e1100 */
[----:B0-----:R-:W-:-:S05]  /*46c0*/  PRMT R7, R91, 0x8880, RZ ;  /* 0x000088805b077816 */ /* 0x001fca00000000ff */
[----:B------:R-:W-:-:S07]  /*46d0*/  IMAD R88, R7, R90, RZ ;  /* 0x0000005a07587224 */ /* 0x000fce00078e02ff */
.L_x_149:
[----:B------:R-:W-:Y:S05]  /*46e0*/  BSYNC B1 ;  /* 0x0000000000017941 */ /* 0x000fea0003800000 */
.L_x_148:
[----:B0-----:R-:W-:Y:S01]  /*46f0*/  @!P5 IMAD R7, R48, R89, R88 ;  /* 0x000000593007d224 */ /* 0x001fe200078e0258 */
[----:B------:R-:W-:Y:S04]  /*4700*/  BSSY B1, `(.L_x_150) ;  /* 0x0000006000017945 */ /* 0x000fe80003800000 */
[----:B------:R0:W-:Y:S01]  /*4710*/  @!P5 STG.E.U8 desc[UR36][R8.64+0x30], R7 ;  /* 0x000030070800d986 */ /* 0x0001e2000c101124 */
[----:B------:R-:W-:Y:S05]  /*4720*/  @P1 BRA `(.L_x_151) ;  /* 0x00000000000c1947 */ /* 0x000fea0003800000 */
[----:B--2---:R-:W0:Y:S02]  /*4730*/  LDG.E.U8 R91, desc[UR36][R4.64+0x31] ;  /* 0x00003124045b7981 */ /* 0x004e24000c1e1100 */
[----:B0-----:R-:W-:-:S05]  /*4740*/  PRMT R7, R91, 0x8880, RZ ;  /* 0x000088805b077816 */ /* 0x001fca00000000ff */
[----:B------:R-:W-:-:S07]  /*4750*/  IMAD R88, R7, R90, RZ ;  /* 0x0000005a07587224 */ /* 0x000fce00078e02ff */
.L_x_151:
[----:B------:R-:W-:Y:S05]  /*4760*/  BSYNC B1 ;  /* 0x0000000000017941 */ /* 0x000fea0003800000 */
.L_x_150:
[----:B------:R-:W-:Y:S01]  /*4770*/  ISETP.LT.OR P4, PT, R3, 0x31, !P0 ;  /* 0x000000310300780c */ /* 0x000fe20004781670 */
[----:B------:R-:W-:Y:S01]  /*4780*/  @!P1 IMAD R49, R49, R89, R88 ;  /* 0x0000005931319224 */ /* 0x000fe200078e0258 */
[----:B------:R-:W-:Y:S01]  /*4790*/  BSSY B1, `(.L_x_152) ;  /* 0x000000a000017945 */ /* 0x000fe20003800000 */
[C---:B------:R-:W-:Y:S02]  /*47a0*/  ISETP.LT.OR P3, PT, R3.reuse, 0x32, !P0 ;  /* 0x000000320300780c */ /* 0x040fe40004761670 */
        /* <DEDUP_REMOVED lines=8> */
.L_x_153:
[----:B------:R-:W-:Y:S05]  /*4830*/  BSYNC B1 ;  /* 0x0000000000017941 */ /* 0x000fea0003800000 */
.L_x_152:
[----:B0-----:R-:W-:Y:S01]  /*4840*/  @!P4 IMAD R7, R50, R89, R88 ;  /* 0x000000593207c224 */ /* 0x001fe200078e0258 */
[----:B------:R-:W-:Y:S04]  /*4850*/  BSSY B1, `(.L_x_154) ;  /* 0x0000006000017945 */ /* 0x000fe80003800000 */
[----:B------:R0:W-:Y:S01]  /*4860*/  @!P4 STG.E.U8 desc[UR36][R10.64+0x30], R7 ;  /* 0x000030070a00c986 */ /* 0x0001e2000c101124 */
[----:B------:R-:W-:Y:S05]  /*4870*/  @P3 BRA `(.L_x_155) ;  /* 0x00000000000c3947 */ /* 0x000fea0003800000 */
[----:B--2---:R-:W0:Y:S02]  /*4880*/  LDG.E.U8 R91, desc[UR36][R12.64+0x31] ;  /* 0x000031240c5b7981 */ /* 0x004e24000c1e1100 */
[----:B0-----:R-:W-:-:S05]  /*4890*/  PRMT R7, R91, 0x8880, RZ ;  /* 0x000088805b077816 */ /* 0x001fca00000000ff */
[----:B------:R-:W-:-:S07]  /*48a0*/  IMAD R88, R7, R90, RZ ;  /* 0x0000005a07587224 */ /* 0x000fce00078e02ff */
.L_x_155:
[----:B------:R-:W-:Y:S05]  /*48b0*/  BSYNC B1 ;  /* 0x0000000000017941 */ /* 0x000fea0003800000 */
.L_x_154:
[----:B------:R-:W-:Y:S01]  /*48c0*/  @!P3 IMAD R51, R51, R89, R88 ;  /* 0x000000593333b224 */ /* 0x000fe200078e0258 */
[----:B------:R-:W-:Y:S04]  /*48d0*/  BSSY B1, `(.L_x_156) ;  /* 0x0000006000017945 */ /* 0x000fe80003800000 */
[----:B------:R0:W-:Y:S01]  /*48e0*/  @!P3 STG.E.U8 desc[UR36][R10.64+0x31], R51 ;  /* 0x000031330a00b986 */ /* 0x0001e2000c101124 */
[----:B------:R-:W-:Y:S05]  /*48f0*/  @P1 BRA `(.L_x_157) ;  /* 0x00000000000c1947 */ /* 0x000fea0003800000 */
[----:B--2---:R-:W0:Y:S02]  /*4900*/  LDG.E.U8 R91, desc[UR36][R4.64+0x38] ;  /* 0x00003824045b7981 */ /* 0x004e24000c1e1100 */
[----:B0-----:R-:W-:-:S05]  /*4910*/  PRMT R7, R91, 0x8880, RZ ;  /* 0x000088805b077816 */ /* 0x001fca00000000ff */
[----:B------:R-:W-:-:S07]  /*4920*/  IMAD R88, R7, R90, RZ ;  /* 0x0000005a07587224 */ /* 0x000fce00078e02ff */
.L_x_157:
[----:B------:R-:W-:Y:S05]  /*4930*/  BSYNC B1 ;  /* 0x0000000000017941 */ /* 0x000fea0003800000 */
.L_x_156:
[----:B0-----:R-:W-:Y:S01]  /*4940*/  @!P1 IMAD R7, R52, R89, R88 ;  /* 0x0000005934079224 */ /* 0x001fe200078e0258 */
[----:B------:R-:W-:Y:S04]  /*4950*/  BSSY B1, `(.L_x_158) ;  /* 0x0000006000017945 */ /* 0x000fe80003800000 */
[----:B------:R0:W-:Y:S01]  /*4960*/  @!P1 STG.E.U8 desc[UR36][R8.64+0x38], R7 ;  /* 0x0000380708009986 */ /* 0x0001e2000c101124 */
[----:B------:R-:W-:Y:S05]  /*4970*/  @P2 BRA `(.L_x_159) ;  /* 0x00000000000c2947 */ /* 0x000fea0003800000 */
[----:B--2---:R-:W0:Y:S02]  /*4980*/  LDG.E.U8 R91, desc[UR36][R4.64+0x39] ;  /* 0x00003924045b7981 */ /* 0x004e24000c1e1100 */
[----:B0-----:R-:W-:-:S05]  /*4990*/  PRMT R7, R91, 0x8880, RZ ;  /* 0x000088805b077816 */ /* 0x001fca00000000ff */
[----:B------:R-:W-:-:S07]  /*49a0*/  IMAD R88, R7, R90, RZ ;  /* 0x0000005a07587224 */ /* 0x000fce00078e02ff */
.L_x_159:
[----:B------:R-:W-:Y:S05]  /*49b0*/  BSYNC B1 ;  /* 0x0000000000017941 */ /* 0x000fea0003800000 */
.L_x_158:
[----:B------:R-:W-:Y:S01]  /*49c0*/  @!P2 IMAD R53, R53, R89, R88 ;  /* 0x000000593535a224 */ /* 0x000fe200078e0258 */
[----:B------:R-:W-:Y:S04]  /*49d0*/  BSSY B1, `(.L_x_160) ;  /* 0x0000006000017945 */ /* 0x000fe80003800000 */
[----:B------:R0:W-:Y:S01]  /*49e0*/  @!P2 STG.E.U8 desc[UR36][R8.64+0x39], R53 ;  /* 0x000039350800a986 */ /* 0x0001e2000c101124 */
[----:B------:R-:W-:Y:S05]  /*49f0*/  @P5 BRA `(.L_x_161) ;  /* 0x00000000000c5947 */ /* 0x000fea0003800000 */
[----:B--2---:R-:W2:Y:S02]  /*4a00*/  LDG.E.U8 R91, desc[UR36][R12.64+0x38] ;  /* 0x000038240c5b7981 */ /* 0x004ea4000c1e1100 */
[----:B--2---:R-:W-:-:S05]  /*4a10*/  PRMT R5, R91, 0x8880, RZ ;  /* 0x000088805b057816 */ /* 0x004fca00000000ff */
[----:B------:R-:W-:-:S07]  /*4a20*/  IMAD R88, R5, R90, RZ ;  /* 0x0000005a05587224 */ /* 0x000fce00078e02ff */
.L_x_161:
[----:B------:R-:W-:Y:S05]  /*4a30*/  BSYNC B1 ;  /* 0x0000000000017941 */ /* 0x000fea0003800000 */
.L_x_160:
[----:B------:R-:W-:Y:S01]  /*4a40*/  @!P5 IMAD R5, R54, R89, R88 ;  /* 0x000000593605d224 */ /* 0x000fe200078e0258 */
[----:B------:R-:W-:Y:S01]  /*4a50*/  ISETP.LT.OR P0, PT, R3, 0x3a, !P0 ;  /* 0x0000003a0300780c */ /* 0x000fe20004701670 */
[----:B------:R-:W-:Y:S03]  /*4a60*/  BSSY B1, `(.L_x_162) ;  /* 0x0000006000017945 */ /* 0x000fe60003800000 */
[----:B------:R0:W-:Y:S09]  /*4a70*/  @!P5 STG.E.U8 desc[UR36][R10.64+0x38], R5 ;  /* 0x000038050a00d986 */ /* 0x0001f2000c101124 */
[----:B------:R-:W-:Y:S05]  /*4a80*/  @P0 BRA `(.L_x_163) ;  /* 0x00000000000c0947 */ /* 0x000fea0003800000 */
[----:B--2---:R-:W2:Y:S02]  /*4a90*/  LDG.E.U8 R91, desc[UR36][R12.64+0x39] ;  /* 0x000039240c5b7981 */ /* 0x004ea4000c1e1100 */
[----:B--2---:R-:W-:-:S05]  /*4aa0*/  PRMT R3, R91, 0x8880, RZ ;  /* 0x000088805b037816 */ /* 0x004fca00000000ff */
[----:B------:R-:W-:-:S07]  /*4ab0*/  IMAD R88, R3, R90, RZ ;  /* 0x0000005a03587224 */ /* 0x000fce00078e02ff */
.L_x_163:
[----:B------:R-:W-:Y:S05]  /*4ac0*/  BSYNC B1 ;  /* 0x0000000000017941 */ /* 0x000fea0003800000 */
.L_x_162:
[----:B------:R-:W-:Y:S01]  /*4ad0*/  IMAD R55, R55, R89, R88 ;  /* 0x0000005937377224 */ /* 0x000fe200078e0258 */
[----:B------:R-:W-:Y:S06]  /*4ae0*/  @P0 BRA `(.L_x_164) ;  /* 0x0000000c00180947 */ /* 0x000fec0003800000 */
[----:B------:R0:W-:Y:S01]  /*4af0*/  STG.E.U8 desc[UR36][R10.64+0x39], R55 ;  /* 0x000039370a007986 */ /* 0x0001e2000c101124 */
[----:B------:R-:W-:Y:S05]  /*4b00*/  BRA `(.L_x_164) ;  /* 0x0000000c00107947 */ /* 0x000fea0003800000 */
.L_x_35:
[C---:B------:R-:W-:Y:S02]  /*4b10*/  ISETP.GE.AND P2, PT, R102.reuse, 0x1, PT ;  /* 0x000000016600780c */ /* 0x040fe40003f46270 */
[----:B------:R-:W-:Y:S02]  /*4b20*/  ISETP.GE.AND P1, PT, R102, 0x9, PT ;  /* 0x000000096600780c */ /* 0x000fe40003f26270 */
[C---:B------:R-:W-:Y:S02]  /*4b30*/  ISETP.LT.OR P4, PT, R3.reuse, 0x1, !P2 ;  /* 0x000000010300780c */ /* 0x040fe40005781670 */
[C---:B------:R-:W-:Y:S02]  /*4b40*/  ISETP.LT.OR P5, PT, R3.reuse, 0x2, !P2 ;  /* 0x000000020300780c */ /* 0x040fe400057a1670 */
[C---:B------:R-:W-:Y:S02]  /*4b50*/  ISETP.LT.OR P0, PT, R3.reuse, 0x1, !P1 ;  /* 0x000000010300780c */ /* 0x040fe40004f01670 */
[----:B------:R-:W-:-:S07]  /*4b60*/  ISETP.LT.OR P3, PT, R3, 0x2, !P1 ;  /* 0x000000020300780c */ /* 0x000fce0004f61670 */
[-C--:B------:R-:W-:Y:S02]  /*4b70*/  @!P4 IMAD R5, R56, R89.reuse, RZ ;  /* 0x000000593805c224 */ /* 0x080fe400078e02ff */
[-C--:B------:R-:W-:Y:S02]  /*4b80*/  @!P5 IMAD R57, R57, R89.reuse, RZ ;  /* 0x000000593939d224 */ /* 0x080fe400078e02ff */
[-C--:B------:R-:W-:Y:S01]  /*4b90*/  @!P0 IMAD R13, R58, R89.reuse, RZ ;  /* 0x000000593a0d8224 */ /* 0x080fe200078e02ff */
[----:B------:R0:W-:Y:S01]  /*4ba0*/  @!P4 STG.E.U8 desc[UR36][R94.64], R5 ;  /* 0x000000055e00c986 */ /* 0x0001e2000c101124 */
[----:B------:R-:W-:Y:S01]  /*4bb0*/  ISETP.LT.OR P4, PT, R3, 0x9, !P2 ;  /* 0x000000090300780c */ /* 0x000fe20005781670 */
[----:B------:R-:W-:Y:S02]  /*4bc0*/  @!P3 IMAD R59, R59, R89, RZ ;  /* 0x000000593b3bb224 */ /* 0x000fe400078e02ff */
[----:B------:R-:W-:Y:S01]  /*4bd0*/  @!P5 STG.E.U8 desc[UR36][R94.64+0x1], R57 ;  /* 0x000001395e00d986 */ /* 0x000fe2000c101124 */
[----:B------:R-:W-:-:S03]  /*4be0*/  ISETP.LT.OR P5, PT, R3, 0xa, !P2 ;  /* 0x0000000a0300780c */ /* 0x000fc600057a1670 */
[----:B------:R1:W-:Y:S01]  /*4bf0*/  @!P0 STG.E.U8 desc[UR36][R6.64], R13 ;  /* 0x0000000d06008986 */ /* 0x0003e2000c101124 */
[----:B------:R-:W-:-:S03]  /*4c00*/  ISETP.LT.OR P0, PT, R3, 0x9, !P1 ;  /* 0x000000090300780c */ /* 0x000fc60004f01670 */
[----:B------:R-:W-:Y:S01]  /*4c10*/  @!P3 STG.E.U8 desc[UR36][R6.64+0x1], R59 ;  /* 0x0000013b0600b986 */ /* 0x000fe2000c101124 */
[----:B------:R-:W-:Y:S01]  /*4c20*/  ISETP.LT.OR P3, PT, R3, 0xa, !P1 ;  /* 0x0000000a0300780c */ /* 0x000fe20004f61670 */
[----:B------:R-:W-:-:S04]  /*4c30*/  @!P4 IMAD R15, R60, R89, RZ ;  /* 0x000000593c0fc224 */ /* 0x000fc800078e02ff */
[-C--:B------:R-:W-:Y:S01]  /*4c40*/  @!P5 IMAD R61, R61, R89.reuse, RZ ;  /* 0x000000593d3dd224 */ /* 0x080fe200078e02ff */
[----:B------:R3:W-:Y:S01]  /*4c50*/  @!P4 STG.E.U8 desc[UR36][R94.64+0x8], R15 ;  /* 0x0000080f5e00c986 */ /* 0x0007e2000c101124 */
[C---:B------:R-:W-:Y:S02]  /*4c60*/  ISETP.LT.OR P4, PT, R3.reuse, 0x11, !P2 ;  /* 0x000000110300780c */ /* 0x040fe40005781670 */
[-C--:B0-----:R-:W-:Y:S01]  /*4c70*/  @!P0 IMAD R5, R62, R89.reuse, RZ ;  /* 0x000000593e058224 */ /* 0x081fe200078e02ff */
[----:B------:R-:W-:Y:S01]  /*4c80*/  @!P5 STG.E.U8 desc[UR36][R94.64+0x9], R61 ;  /* 0x0000093d5e00d986 */ /* 0x000fe2000c101124 */
[----:B------:R-:W-:Y:S02]  /*4c90*/  ISETP.LT.OR P5, PT, R3, 0x12, !P2 ;  /* 0x000000120300780c */ /* 0x000fe400057a1670 */
[----:B------:R-:W-:Y:S01]  /*4ca0*/  @!P3 IMAD R63, R63, R89, RZ ;  /* 0x000000593f3fb224 */ /* 0x000fe200078e02ff */
[----:B------:R0:W-:Y:S01]  /*4cb0*/  @!P0 STG.E.U8 desc[UR36][R6.64+0x8], R5 ;  /* 0x0000080506008986 */ /* 0x0001e2000c101124 */
[----:B------:R-:W-:-:S03]  /*4cc0*/  ISETP.LT.OR P0, PT, R3, 0x11, !P1 ;  /* 0x000000110300780c */ /* 0x000fc60004f01670 */
[----:B------:R-:W-:Y:S01]  /*4cd0*/  @!P3 STG.E.U8 desc[UR36][R6.64+0x9], R63 ;  /* 0x0000093f0600b986 */ /* 0x000fe2000c101124 */
[----:B------:R-:W-:Y:S01]  /*4ce0*/  ISETP.LT.OR P3, PT, R3, 0x12, !P1 ;  /* 0x000000120300780c */ /* 0x000fe20004f61670 */
[----:B-1----:R-:W-:-:S04]  /*4cf0*/  @!P4 IMAD R13, R64, R89, RZ ;  /* 0x00000059400dc224 */ /* 0x002fc800078e02ff */
[-C--:B------:R-:W-:Y:S01]  /*4d00*/  @!P5 IMAD R65, R65, R89.reuse, RZ ;  /* 0x000000594141d224 */ /* 0x080fe200078e02ff */
[----:B------:R1:W-:Y:S01]  /*4d10*/  @!P4 STG.E.U8 desc[UR36][R94.64+0x10], R13 ;  /* 0x0000100d5e00c986 */ /* 0x0003e2000c101124 */
[C---:B------:R-:W-:Y:S02]  /*4d20*/  ISETP.LT.OR P4, PT, R3.reuse, 0x19, !P2 ;  /* 0x000000190300780c */ /* 0x040fe40005781670 */
[-C--:B---3--:R-:W-:Y:S01]  /*4d30*/  @!P0 IMAD R15, R66, R89.reuse, RZ ;  /* 0x00000059420f8224 */ /* 0x088fe200078e02ff */
[----:B------:R-:W-:Y:S01]  /*4d40*/  @!P5 STG.E.U8 desc[UR36][R94.64+0x11], R65 ;  /* 0x000011415e00d986 */ /* 0x000fe2000c101124 */
[----:B------:R-:W-:Y:S02]  /*4d50*/  ISETP.LT.OR P5, PT, R3, 0x1a, !P2 ;  /* 0x0000001a0300780c */ /* 0x000fe400057a1670 */
[----:B------:R-:W-:Y:S01]  /*4d60*/  @!P3 IMAD R67, R67, R89, RZ ;  /* 0x000000594343b224 */ /* 0x000fe200078e02ff */
[----:B------:R3:W-:Y:S01]  /*4d70*/  @!P0 STG.E.U8 desc[UR36][R6.64+0x10], R15 ;  /* 0x0000100f06008986 */ /* 0x0007e2000c101124 */
[----:B------:R-:W-:-:S03]  /*4d80*/  ISETP.LT.OR P0, PT, R3, 0x19, !P1 ;  /* 0x000000190300780c */ /* 0x000fc60004f01670 */
[----:B------:R-:W-:Y:S01]  /*4d90*/  @!P3 STG.E.U8 desc[UR36][R6.64+0x11], R67 ;  /* 0x000011430600b986 */ /* 0x000fe2000c101124 */
[----:B------:R-:W-:Y:S01]  /*4da0*/  ISETP.LT.OR P3, PT, R3, 0x1a, !P1 ;  /* 0x0000001a0300780c */ /* 0x000fe20004f61670 */
[----:B0-----:R-:W-:-:S04]  /*4db0*/  @!P4 IMAD R5, R68, R89, RZ ;  /* 0x000000594405c224 */ /* 0x001fc800078e02ff */
[-C--:B------:R-:W-:Y:S01]  /*4dc0*/  @!P5 IMAD R69, R69, R89.reuse, RZ ;  /* 0x000000594545d224 */ /* 0x080fe200078e02ff */
[----:B------:R0:W-:Y:S01]  /*4dd0*/  @!P4 STG.E.U8 desc[UR36][R94.64+0x18], R5 ;  /* 0x000018055e00c986 */ /* 0x0001e2000c101124 */
[C---:B------:R-:W-:Y:S02]  /*4de0*/  ISETP.LT.OR P4, PT, R3.reuse, 0x21, !P2 ;  /* 0x000000210300780c */ /* 0x040fe40005781670 */
[-C--:B-1----:R-:W-:Y:S01]  /*4df0*/  @!P0 IMAD R13, R70, R89.reuse, RZ ;  /* 0x00000059460d8224 */ /* 0x082fe200078e02ff */
[----:B------:R-:W-:Y:S01]  /*4e00*/  @!P5 STG.E.U8 desc[UR36][R94.64+0x19], R69 ;  /* 0x000019455e00d986 */ /* 0x000fe2000c101124 */
[----:B------:R-:W-:Y:S02]  /*4e10*/  ISETP.LT.OR P5, PT, R3, 0x22, !P2 ;  /* 0x000000220300780c */ /* 0x000fe400057a1670 */
[----:B------:R-:W-:Y:S01]  /*4e20*/  @!P3 IMAD R71, R71, R89, RZ ;  /* 0x000000594747b224 */ /* 0x000fe200078e02ff */
[----:B------:R1:W-:Y:S01]  /*4e30*/  @!P0 STG.E.U8 desc[UR36][R6.64+0x18], R13 ;  /* 0x0000180d06008986 */ /* 0x0003e2000c101124 */
[----:B------:R-:W-:-:S03]  /*4e40*/  ISETP.LT.OR P0, PT, R3, 0x21, !P1 ;  /* 0x000000210300780c */ /* 0x000fc60004f01670 */
[----:B------:R-:W-:Y:S01]  /*4e50*/  @!P3 STG.E.U8 desc[UR36][R6.64+0x19], R71 ;  /* 0x000019470600b986 */ /* 0x000fe2000c101124 */
[----:B------:R-:W-:Y:S01]  /*4e60*/  ISETP.LT.OR P3, PT, R3, 0x22, !P1 ;  /* 0x000000220300780c */ /* 0x000fe20004f61670 */
[----:B---3--:R-:W-:-:S04]  /*4e70*/  @!P4 IMAD R15, R72, R89, RZ ;  /* 0x00000059480fc224 */ /* 0x008fc800078e02ff */
        /* <DEDUP_REMOVED lines=32> */
[----:B------:R-:W-:-:S02]  /*5080*/  ISETP.GE.AND P0, PT, R102, 0x81, PT ;  /* 0x000000816600780c */ /* 0x000fc40003f06270 */
[C---:B------:R-:W-:Y:S01]  /*5090*/  ISETP.LT.OR P5, PT, R3.reuse, 0x39, !P1 ;  /* 0x000000390300780c */ /* 0x040fe20004fa1670 */
[----:B------:R-:W-:Y:S01]  /*50a0*/  @!P3 STG.E.U8 desc[UR36][R6.64+0x31], R83 ;  /* 0x000031530600b986 */ /* 0x000fe2000c101124 */
[C---:B------:R-:W-:Y:S01]  /*50b0*/  ISETP.LT.OR P1, PT, R3.reuse, 0x3a, !P1 ;  /* 0x0000003a0300780c */ /* 0x040fe20004f21670 */
[----:B---3--:R-:W-:Y:S01]  /*50c0*/  @!P4 IMAD R15, R84, R89, RZ ;  /* 0x00000059540fc224 */ /* 0x008fe200078e02ff */
[----:B------:R-:W-:-:S03]  /*50d0*/  ISETP.LT.OR P3, PT, R3, 0x1, !P0 ;  /* 0x000000010300780c */ /* 0x000fc60004761670 */
[----:B------:R-:W-:Y:S01]  /*50e0*/  @!P2 IMAD R85, R85, R89, RZ ;  /* 0x000000595555a224 */ /* 0x000fe200078e02ff */
[----:B------:R-:W-:Y:S01]  /*50f0*/  @!P4 STG.E.U8 desc[UR36][R94.64+0x38], R15 ;  /* 0x0000380f5e00c986 */ /* 0x000fe2000c101124 */
[----:B------:R-:W-:-:S03]  /*5100*/  ISETP.LT.OR P4, PT, R3, 0x2, !P0 ;  /* 0x000000020300780c */ /* 0x000fc60004781670 */
[----:B------:R-:W-:Y:S01]  /*5110*/  @!P2 STG.E.U8 desc[UR36][R94.64+0x39], R85 ;  /* 0x000039555e00a986 */ /* 0x000fe2000c101124 */
[-C--:B0-----:R-:W-:Y:S01]  /*5120*/  @!P5 IMAD R5, R86, R89.reuse, RZ ;  /* 0x000000595605d224 */ /* 0x081fe200078e02ff */
[----:B------:R-:W-:Y:S01]  /*5130*/  ISETP.GE.AND P2, PT, R102, 0x89, PT ;  /* 0x000000896600780c */ /* 0x000fe20003f46270 */
[-C--:B------:R-:W-:Y:S02]  /*5140*/  @!P1 IMAD R87, R87, R89.reuse, RZ ;  /* 0x0000005957579224 */ /* 0x080fe400078e02ff */
[----:B-1----:R-:W-:Y:S01]  /*5150*/  @!P3 IMAD R13, R24, R89, RZ ;  /* 0x00000059180db224 */ /* 0x002fe200078e02ff */
[----:B------:R0:W-:Y:S01]  /*5160*/  @!P5 STG.E.U8 desc[UR36][R6.64+0x38], R5 ;  /* 0x000038050600d986 */ /* 0x0001e2000c101124 */
[----:B------:R-:W-:-:S03]  /*5170*/  ISETP.LT.OR P5, PT, R3, 0x1, !P2 ;  /* 0x000000010300780c */ /* 0x000fc600057a1670 */
[----:B------:R-:W-:Y:S01]  /*5180*/  @!P4 IMAD R25, R25, R89, RZ ;  /* 0x000000591919c224 */ /* 0x000fe200078e02ff */
[----:B------:R-:W-:Y:S01]  /*5190*/  @!P1 STG.E.U8 desc[UR36][R6.64+0x39], R87 ;  /* 0x0000395706009986 */ /* 0x000fe2000c101124 */
[----:B------:R-:W-:-:S03]  /*51a0*/  ISETP.LT.OR P1, PT, R3, 0x2, !P2 ;  /* 0x000000020300780c */ /* 0x000fc60005721670 */
[----:B------:R-:W-:Y:S01]  /*51b0*/  @!P3 STG.E.U8 desc[UR36][R8.64], R13 ;  /* 0x0000000d0800b986 */ /* 0x000fe2000c101124 */
[----:B------:R-:W-:-:S03]  /*51c0*/  ISETP.LT.OR P3, PT, R3, 0x9, !P0 ;  /* 0x000000090300780c */ /* 0x000fc60004761670 */
[----:B------:R-:W-:Y:S01]  /*51d0*/  @!P4 STG.E.U8 desc[UR36][R8.64+0x1], R25 ;  /* 0x000001190800c986 */ /* 0x000fe2000c101124 */
[----:B------:R-:W-:Y:S01]  /*51e0*/  ISETP.LT.OR P4, PT, R3, 0xa, !P0 ;  /* 0x0000000a0300780c */ /* 0x000fe20004781670 */
[----:B0-----:R-:W-:-:S04]  /*51f0*/  @!P5 IMAD R5, R26, R89, RZ ;  /* 0x000000591a05d224 */ /* 0x001fc800078e02ff */
[-C--:B------:R-:W-:Y:S01]  /*5200*/  @!P1 IMAD R27, R27, R89.reuse, RZ ;  /* 0x000000591b1b9224 */ /* 0x080fe200078e02ff */
[----:B------:R0:W-:Y:S01]  /*5210*/  @!P5 STG.E.U8 desc[UR36][R10.64], R5 ;  /* 0x000000050a00d986 */ /* 0x0001e2000c101124 */
[C---:B------:R-:W-:Y:S02]  /*5220*/  ISETP.LT.OR P5, PT, R3.reuse, 0x9, !P2 ;  /* 0x000000090300780c */ /* 0x040fe400057a1670 */
[-C--:B------:R-:W-:Y:S01]  /*5230*/  @!P3 IMAD R15, R28, R89.reuse, RZ ;  /* 0x000000591c0fb224 */ /* 0x080fe200078e02ff */
[----:B------:R-:W-:Y:S01]  /*5240*/  @!P1 STG.E.U8 desc[UR36][R10.64+0x1], R27 ;  /* 0x0000011b0a009986 */ /* 0x000fe2000c101124 */
[----:B------:R-:W-:Y:S02]  /*5250*/  ISETP.LT.OR P1, PT, R3, 0xa, !P2 ;  /* 0x0000000a0300780c */ /* 0x000fe40005721670 */
[----:B------:R-:W-:Y:S01]  /*5260*/  @!P4 IMAD R29, R29, R89, RZ ;  /* 0x000000591d1dc224 */ /* 0x000fe200078e02ff */
        /* <DEDUP_REMOVED lines=40> */
[----:B-1----:R-:W-:-:S04]  /*54f0*/  @!P5 IMAD R13, R42, R89, RZ ;  /* 0x000000592a0dd224 */ /* 0x002fc800078e02ff */
        /* <DEDUP_REMOVED lines=12> */
[----:B------:R-:W-:-:S04]  /*55c0*/  @!P1 IMAD R7, R46, R89, RZ ;  /* 0x000000592e079224 */ /* 0x000fc800078e02ff */
[-C--:B------:R-:W-:Y:S01]  /*55d0*/  @!P3 IMAD R47, R47, R89.reuse, RZ ;  /* 0x000000592f2fb224 */ /* 0x080fe200078e02ff */
[----:B------:R1:W-:Y:S01]  /*55e0*/  @!P1 STG.E.U8 desc[UR36][R10.64+0x28], R7 ;  /* 0x000028070a009986 */ /* 0x0003e2000c101124 */
[----:B------:R-:W-:Y:S02]  /*55f0*/  ISETP.LT.OR P1, PT, R3, 0x31, !P2 ;  /* 0x000000310300780c */ /* 0x000fe40005721670 */
[----:B------:R-:W-:Y:S01]  /*5600*/  @!P4 IMAD R49, R49, R89, RZ ;  /* 0x000000593131c224 */ /* 0x000fe200078e02ff */
[----:B------:R3:W-:Y:S01]  /*5610*/  @!P3 STG.E.U8 desc[UR36][R10.64+0x29], R47 ;  /* 0x0000292f0a00b986 */ /* 0x0007e2000c101124 */
[C---:B------:R-:W-:Y:S02]  /*5620*/  ISETP.LT.OR P3, PT, R3.reuse, 0x39, !P0 ;  /* 0x000000390300780c */ /* 0x040fe40004761670 */
[C---:B------:R-:W-:Y:S01]  /*5630*/  ISETP.LT.OR P0, PT, R3.reuse, 0x3a, !P0 ;  /* 0x0000003a0300780c */ /* 0x040fe20004701670 */
[----:B------:R3:W-:Y:S01]  /*5640*/  @!P4 STG.E.U8 desc[UR36][R8.64+0x31], R49 ;  /* 0x000031310800c986 */ /* 0x0007e2000c101124 */
[----:B------:R-:W-:-:S03]  /*5650*/  ISETP.LT.OR P4, PT, R3, 0x32, !P2 ;  /* 0x000000320300780c */ /* 0x000fc60005781670 */
[----:B------:R3:W-:Y:S01]  /*5660*/  @!P5 STG.E.U8 desc[UR36][R8.64+0x30], R13 ;  /* 0x0000300d0800d986 */ /* 0x0007e2000c101124 */
[C---:B------:R-:W-:Y:S02]  /*5670*/  ISETP.LT.OR P5, PT, R3.reuse, 0x39, !P2 ;  /* 0x000000390300780c */ /* 0x040fe400057a1670 */
[----:B------:R-:W-:Y:S01]  /*5680*/  ISETP.LT.OR P2, PT, R3, 0x3a, !P2 ;  /* 0x0000003a0300780c */ /* 0x000fe20005741670 */
[-C--:B------:R-:W-:Y:S02]  /*5690*/  @!P1 IMAD R3, R50, R89.reuse, RZ ;  /* 0x0000005932039224 */ /* 0x080fe400078e02ff */
[-C--:B0-----:R-:W-:Y:S02]  /*56a0*/  @!P3 IMAD R5, R52, R89.reuse, RZ ;  /* 0x000000593405b224 */ /* 0x081fe400078e02ff */
[-C--:B------:R-:W-:Y:S01]  /*56b0*/  @!P0 IMAD R53, R53, R89.reuse, RZ ;  /* 0x0000005935358224 */ /* 0x080fe200078e02ff */
[----:B------:R3:W-:Y:S01]  /*56c0*/  @!P1 STG.E.U8 desc[UR36][R10.64+0x30], R3 ;  /* 0x000030030a009986 */ /* 0x0007e2000c101124 */
[----:B------:R-:W-:-:S04]  /*56d0*/  @!P4 IMAD R51, R51, R89, RZ ;  /* 0x000000593333c224 */ /* 0x000fc800078e02ff */
[-C--:B-1----:R-:W-:Y:S01]  /*56e0*/  @!P5 IMAD R7, R54, R89.reuse, RZ ;  /* 0x000000593607d224 */ /* 0x082fe200078e02ff */
[----:B------:R3:W-:Y:S01]  /*56f0*/  @!P4 STG.E.U8 desc[UR36][R10.64+0x31], R51 ;  /* 0x000031330a00c986 */ /* 0x0007e2000c101124 */
[----:B------:R-:W-:-:S03]  /*5700*/  @!P2 IMAD R55, R55, R89, RZ ;  /* 0x000000593737a224 */ /* 0x000fc600078e02ff */
[----:B------:R3:W-:Y:S04]  /*5710*/  @!P3 STG.E.U8 desc[UR36][R8.64+0x38], R5 ;  /* 0x000038050800b986 */ /* 0x0007e8000c101124 */
[----:B------:R3:W-:Y:S04]  /*5720*/  @!P0 STG.E.U8 desc[UR36][R8.64+0x39], R53 ;  /* 0x0000393508008986 */ /* 0x0007e8000c101124 */
[----:B------:R3:W-:Y:S04]  /*5730*/  @!P5 STG.E.U8 desc[UR36][R10.64+0x38], R7 ;  /* 0x000038070a00d986 */ /* 0x0007e8000c101124 */
[----:B------:R3:W-:Y:S02]  /*5740*/  @!P2 STG.E.U8 desc[UR36][R10.64+0x39], R55 ;  /* 0x000039370a00a986 */ /* 0x0007e4000c101124 */
.L_x_164:
[----:B------:R-:W-:Y:S05]  /*5750*/  BSYNC B0 ;  /* 0x0000000000007941 */ /* 0x000fea0003800000 */
.L_x_34:
[----:B------:R-:W-:Y:S01]  /*5760*/  ULDC UR4, c[0x0][0xc] ;  /* 0x0000030000047ab9 */ /* 0x000fe20000000800 */
[----:B------:R-:W-:Y:S01]  /*5770*/  ULDC UR5, c[0x0][0x10] ;  /* 0x0000040000057ab9 */ /* 0x000fe20000000800 */
[----:B---3--:R-:W3:Y:S01]  /*5780*/  LDC R3, c[0x0][0x14] ;  /* 0x00000500ff037b82 */ /* 0x008ee20000000800 */
[----:B------:R-:W-:Y:S01]  /*5790*/  UIMAD.WIDE.U32 UR4, UR4, UR5, URZ ;  /* 0x00000005040472a5 */ /* 0x000fe2000f8e003f */
[----:B------:R-:W-:Y:S02]  /*57a0*/  IMAD.MOV.U32 R93, RZ, RZ, -0x1 ;  /* 0xffffffffff5d7424 */ /* 0x000fe400078e00ff */
[----:B------:R-:W-:-:S03]  /*57b0*/  IMAD.MOV.U32 R88, RZ, RZ, -0x1 ;  /* 0xffffffffff587424 */ /* 0x000fc600078e00ff */
[----:B---3--:R-:W-:-:S04]  /*57c0*/  IMAD.WIDE.U32 R16, R3, UR4, R16 ;  /* 0x0000000403107c25 */ /* 0x008fc8000f8e0010 */
[----:B------:R-:W-:Y:S01]  /*57d0*/  IMAD R3, R3, UR5, RZ ;  /* 0x0000000503037c24 */ /* 0x000fe2000f8e02ff */
[----:B------:R-:W-:Y:S02]  /*57e0*/  ULDC.64 UR4, c[0x0][0x650] ;  /* 0x0001940000047ab9 */ /* 0x000fe40000000a00 */
[----:B------:R-:W-:Y:S01]  /*57f0*/  ISETP.GE.U32.AND P0, PT, R16, UR4, PT ;  /* 0x0000000410007c0c */ /* 0x000fe2000bf06070 */
[--C-:B------:R-:W-:Y:S01]  /*5800*/  IMAD.IADD R17, R17, 0x1, R3.reuse ;  /* 0x0000000111117824 */ /* 0x100fe200078e0203 */
[----:B------:R-:W-:-:S04]  /*5810*/  PRMT R3, RZ, 0x7610, R3 ;  /* 0x00007610ff037816 */ /* 0x000fc80000000003 */
[----:B------:R-:W-:-:S13]  /*5820*/  ISETP.GE.U32.AND.EX P0, PT, R17, UR5, PT, P0 ;  /* 0x0000000511007c0c */ /* 0x000fda000bf06100 */
[----:B------:R-:W-:Y:S05]  /*5830*/  @P0 BRA `(.L_x_165) ;  /* 0x0000000400640947 */ /* 0x000fea0003800000 */
[----:B------:R-:W3:Y:S01]  /*5840*/  S2R R12, SR_CTAID.X ;  /* 0x00000000000c7919 */ /* 0x000ee20000002500 */
[----:B0-----:R-:W0:Y:S01]  /*5850*/  LDC.64 R10, c[0x0][0x628] ;  /* 0x00018a00ff0a7b82 */ /* 0x001e220000000a00 */
[----:B------:R-:W-:Y:S01]  /*5860*/  ULDC UR4, c[0x0][0x150] ;  /* 0x0000540000047ab9 */ /* 0x000fe20000000800 */
[----:B------:R-:W-:Y:S01]  /*5870*/  IMAD.MOV.U32 R8, RZ, RZ, R16 ;  /* 0x000000ffff087224 */ /* 0x000fe200078e0010 */
[----:B------:R-:W0:Y:S01]  /*5880*/  S2R R24, SR_CTAID.Y ;  /* 0x0000000000187919 */ /* 0x000e220000002600 */
[----:B------:R-:W-:-:S04]  /*5890*/  IMAD.MOV.U32 R9, RZ, RZ, R17 ;  /* 0x000000ffff097224 */ /* 0x000fc800078e0011 */
[----:B------:R-:W1:Y:S08]  /*58a0*/  LDC R21, c[0x0][0x144] ;  /* 0x00005100ff157b82 */ /* 0x000e700000000800 */
[----:B------:R-:W1:Y:S08]  /*58b0*/  LDC R0, c[0x0][0x630] ;  /* 0x00018c00ff007b82 */ /* 0x000e700000000800 */
[----:B------:R-:W1:Y:S01]  /*58c0*/  LDC.64 R14, c[0x0][0x620] ;  /* 0x00018800ff0e7b82 */ /* 0x000e620000000a00 */
[----:B0-----:R-:W-:-:S04]  /*58d0*/  ISETP.NE.U32.AND P0, PT, R10, RZ, PT ;  /* 0x000000ff0a00720c */ /* 0x001fc80003f05070 */
[----:B------:R-:W-:Y:S02]  /*58e0*/  ISETP.NE.AND.EX P0, PT, R11, RZ, PT, P0 ;  /* 0x000000ff0b00720c */ /* 0x000fe40003f05300 */
[----:B---3--:R-:W-:-:S05]  /*58f0*/  I2FP.F32.U32 R3, R12 ;  /* 0x0000000c00037245 */ /* 0x008fca0000201000 */
[----:B------:R-:W-:-:S04]  /*5900*/  FMUL R3, R3, UR4 ;  /* 0x0000000403037c20 */ /* 0x000fc80008400000 */
[----:B------:R0:W3:Y:S02]  /*5910*/  F2I.U32.TRUNC.NTZ R20, R3 ;  /* 0x0000000300147305 */ /* 0x0000e4000020f000 */
[----:B------:R-:W-:Y:S05]  /*5920*/  @!P0 BRA `(.L_x_166) ;  /* 0x0000000000288947 */ /* 0x000fea0003800000 */
[----:B0-----:R-:W0:Y:S02]  /*5930*/  LDC R3, c[0x0][0x634] ;  /* 0x00018d00ff037b82 */ /* 0x001e240000000800 */
        /* <DEDUP_REMOVED lines=9> */
.L_x_166:
[----:B------:R-:W2:Y:S01]  /*59d0*/  LDC.64 R28, c[0x0][0x640] ;  /* 0x00019000ff1c7b82 */ /* 0x000ea20000000a00 */
[-CC-:B-1----:R-:W-:Y:S01]  /*59e0*/  SHF.R.U64 R88, R8, R0.reuse, R9.reuse ;  /* 0x0000000008587219 */ /* 0x182fe20000001209 */
[----:B---3--:R-:W-:Y:S01]  /*59f0*/  IMAD.MOV R20, RZ, RZ, -R20 ;  /* 0x000000ffff147224 */ /* 0x008fe200078e0a14 */
[----:B------:R-:W-:Y:S01]  /*5a00*/  SHF.R.U32.HI R0, RZ, R0, R9 ;  /* 0x00000000ff007219 */ /* 0x000fe20000011609 */
[----:B------:R-:W-:Y:S01]  /*5a10*/  ULDC UR4, c[0x0][0x154] ;  /* 0x0000550000047ab9 */ /* 0x000fe20000000800 */
[----:B0-----:R-:W-:Y:S01]  /*5a20*/  IADD3 R3, P0, RZ, -R88, RZ ;  /* 0x80000058ff037210 */ /* 0x001fe20007f1e0ff */
[----:B------:R-:W-:Y:S02]  /*5a30*/  IMAD R21, R21, R20, R12 ;  /* 0x0000001415157224 */ /* 0x000fe400078e020c */
[----:B------:R-:W0:Y:S01]  /*5a40*/  LDC R6, c[0x0][0x618] ;  /* 0x00018600ff067b82 */ /* 0x000e220000000800 */
[----:B------:R-:W-:Y:S02]  /*5a50*/  IMAD.MOV.U32 R7, RZ, RZ, 0x1 ;  /* 0x00000001ff077424 */ /* 0x000fe400078e00ff */
[----:B------:R-:W-:-:S04]  /*5a60*/  IMAD.X R5, RZ, RZ, ~R0, P0 ;  /* 0x000000ffff057224 */ /* 0x000fc800000e0e00 */
[-C--:B------:R-:W-:Y:S01]  /*5a70*/  IMAD R0, R5, R14.reuse, RZ ;  /* 0x0000000e05007224 */ /* 0x080fe200078e02ff */
[----:B------:R-:W1:Y:S01]  /*5a80*/  LDC R8, c[0x0][0x608] ;  /* 0x00018200ff087b82 */ /* 0x000e620000000800 */
[----:B------:R-:W-:-:S04]  /*5a90*/  IMAD.WIDE.U32 R4, R3, R14, R16 ;  /* 0x0000000e03047225 */ /* 0x000fc800078e0010 */
[----:B------:R-:W-:Y:S01]  /*5aa0*/  IMAD R3, R3, R15, R0 ;  /* 0x0000000f03037224 */ /* 0x000fe200078e0200 */
[----:B------:R-:W-:Y:S02]  /*5ab0*/  I2FP.F32.U32 R0, R24 ;  /* 0x0000001800007245 */ /* 0x000fe40000201000 */
[----:B------:R-:W3:Y:S01]  /*5ac0*/  LDC R26, c[0x0][0x658] ;  /* 0x00019600ff1a7b82 */ /* 0x000ee20000000800 */
[----:B------:R-:W-:Y:S01]  /*5ad0*/  IMAD.IADD R3, R5, 0x1, R3 ;  /* 0x0000000105037824 */ /* 0x000fe200078e0203 */
[----:B--2---:R-:W-:Y:S01]  /*5ae0*/  ISETP.NE.U32.AND P0, PT, R28, RZ, PT ;  /* 0x000000ff1c00720c */ /* 0x004fe20003f05070 */
[----:B------:R-:W-:Y:S01]  /*5af0*/  FMUL R0, R0, UR4 ;  /* 0x0000000400007c20 */ /* 0x000fe20008400000 */
[----:B------:R-:W-:Y:S02]  /*5b00*/  IMAD.MOV.U32 R5, RZ, RZ, -0x1 ;  /* 0xffffffffff057424 */ /* 0x000fe400078e00ff */
[----:B------:R-:W-:Y:S01]  /*5b10*/  ISETP.NE.AND.EX P0, PT, R29, RZ, PT, P0 ;  /* 0x000000ff1d00720c */ /* 0x000fe20003f05300 */
[----:B------:R2:W2:Y:S01]  /*5b20*/  F2I.U32.TRUNC.NTZ R13, R0 ;  /* 0x00000000000d7305 */ /* 0x0004a2000020f000 */
[----:B------:R-:W2:Y:S01]  /*5b30*/  LDC R15, c[0x0][0x148] ;  /* 0x00005200ff0f7b82 */ /* 0x000ea20000000800 */
[----:B0-----:R-:W-:-:S02]  /*5b40*/  SHF.R.U64 R12, R4, R6, R3 ;  /* 0x00000006040c7219 */ /* 0x001fc40000001203 */
[----:B------:R-:W-:-:S05]  /*5b50*/  SHF.R.U32.HI R3, RZ, R6, R3 ;  /* 0x00000006ff037219 */ /* 0x000fca0000011603 */
[----:B------:R-:W0:Y:S01]  /*5b60*/  LDC R20, c[0x0][0x600] ;  /* 0x00018000ff147b82 */ /* 0x000e220000000800 */
[-CC-:B-1----:R-:W-:Y:S02]  /*5b70*/  SHF.R.U64 R10, R12, R8.reuse, R3.reuse ;  /* 0x000000080c0a7219 */ /* 0x182fe40000001203 */
[----:B------:R-:W-:-:S05]  /*5b80*/  SHF.R.U32.HI R3, RZ, R8, R3 ;  /* 0x00000008ff037219 */ /* 0x000fca0000011603 */
[----:B------:R-:W1:Y:S01]  /*5b90*/  LDC R27, c[0x0][0x648] ;  /* 0x00019200ff1b7b82 */ /* 0x000e620000000800 */
[-C--:B---3--:R-:W-:Y:S02]  /*5ba0*/  SHF.L.U32 R4, R5, R26.reuse, RZ ;  /* 0x0000001a05047219 */ /* 0x088fe400000006ff */
[-CC-:B------:R-:W-:Y:S02]  /*5bb0*/  SHF.R.U64 R14, R10, R26.reuse, R3.reuse ;  /* 0x0000001a0a0e7219 */ /* 0x180fe40000001203 */
[----:B------:R-:W-:Y:S02]  /*5bc0*/  SHF.R.U32.HI R5, RZ, R26, R3 ;  /* 0x0000001aff057219 */ /* 0x000fe40000011603 */
[----:B------:R-:W-:Y:S01]  /*5bd0*/  LOP3.LUT R25, RZ, R4, RZ, 0x33, !PT ;  /* 0x00000004ff197212 */ /* 0x000fe200078e33ff */
[----:B------:R-:W3:Y:S01]  /*5be0*/  LDC R30, c[0x0][0x638] ;  /* 0x00018e00ff1e7b82 */ /* 0x000ee20000000800 */
[----:B------:R-:W-:Y:S01]  /*5bf0*/  SHF.L.U32 R26, R7, R26, RZ ;  /* 0x0000001a071a7219 */ /* 0x000fe200000006ff */
[----:B------:R-:W-:-:S06]  /*5c00*/  IMAD.MOV.U32 R4, RZ, RZ, R14 ;  /* 0x000000ffff047224 */ /* 0x000fcc00078e000e */
[----:B------:R-:W0:Y:S01]  /*5c10*/  LDC R31, c[0x0][0x610] ;  /* 0x00018400ff1f7b82 */ /* 0x000e220000000800 */
        /* <DEDUP_REMOVED lines=11> */
.L_x_167:
[----:B------:R-:W-:Y:S01]  /*5cd0*/  ISETP.NE.AND P0, PT, R2, 0x1, PT ;  /* 0x000000010200780c */ /* 0x000fe20003f05270 */
[----:B0-----:R-:W-:Y:S01]  /*5ce0*/  VIADD R7, R20, 0xffffffff ;  /* 0xffffffff14077836 */ /* 0x001fe20000000000 */
[----:B-12---:R-:W-:Y:S01]  /*5cf0*/  SHF.R.U64 R0, R4, R27, R5 ;  /* 0x0000001b04007219 */ /* 0x006fe20000001205 */
[----:B------:R-:W-:Y:S01]  /*5d00*/  IMAD.MOV R13, RZ, RZ, -R13 ;  /* 0x000000ffff0d7224 */ /* 0x000fe200078e0a0d */
[----:B------:R-:W-:Y:S01]  /*5d10*/  LOP3.LUT R5, R10, R25, RZ, 0xc0, !PT ;  /* 0x000000190a057212 */ /* 0x000fe200078ec0ff */
[----:B------:R-:W-:Y:S01]  /*5d20*/  IMAD.MOV.U32 R4, RZ, RZ, 0x1 ;  /* 0x00000001ff047424 */ /* 0x000fe200078e00ff */
[----:B------:R-:W-:Y:S01]  /*5d30*/  LOP3.LUT R12, R12, R7, RZ, 0xc0, !PT ;  /* 0x000000070c0c7212 */ /* 0x000fe200078ec0ff */
[----:B------:R-:W-:Y:S02]  /*5d40*/  IMAD.MOV R3, RZ, RZ, -R0 ;  /* 0x000000ffff037224 */ /* 0x000fe400078e0a00 */
[----:B------:R-:W-:Y:S02]  /*5d50*/  IMAD R0, R26, R0, R5 ;  /* 0x000000001a007224 */ /* 0x000fe400078e0205 */
[----:B---3--:R-:W-:-:S02]  /*5d60*/  IMAD R3, R3, R30, R14 ;  /* 0x0000001e03037224 */ /* 0x008fc400078e020e */
[----:B------:R-:W-:Y:S02]  /*5d70*/  @P0 IMAD R21, R15, R13, R24 ;  /* 0x0000000d0f150224 */ /* 0x000fe400078e0218 */
[----:B------:R-:W-:Y:S01]  /*5d80*/  IMAD R5, R3, R20, R12 ;  /* 0x0000001403057224 */ /* 0x000fe200078e020c */
[----:B------:R-:W-:Y:S01]  /*5d90*/  PRMT R3, R4, 0x7610, R3 ;  /* 0x0000761004037816 */ /* 0x000fe20000000003 */
[----:B------:R-:W-:-:S05]  /*5da0*/  IMAD R0, R0, R31, R21 ;  /* 0x0000001f00007224 */ /* 0x000fca00078e0215 */
[----:B------:R-:W-:Y:S02]  /*5db0*/  SEL R93, R5, R0, !P0 ;  /* 0x00000000055d7207 */ /* 0x000fe40004000000 */
[----:B------:R-:W-:-:S07]  /*5dc0*/  SEL R0, R0, R5, !P0 ;  /* 0x0000000500007207 */ /* 0x000fce0004000000 */
.L_x_165:
[----:B------:R-:W-:Y:S01]  /*5dd0*/  LOP3.LUT P0, RZ, R3, 0xff, RZ, 0xc0, !PT ;  /* 0x000000ff03ff7812 */ /* 0x000fe2000780c0ff */
[----:B------:R-:W-:-:S12]  /*5de0*/  IMAD.MOV.U32 R92, RZ, RZ, R0 ;  /* 0x000000ffff5c7224 */ /* 0x000fd800078e0000 */
[----:B------:R-:W-:Y:S05]  /*5df0*/  @P0 BRA `(.L_x_168) ;  /* 0xffffffb400000947 */ /* 0x000fea000383ffff */
[----:B------:R-:W-:Y:S05]  /*5e00*/  EXIT ;  /* 0x000000000000794d */ /* 0x000fea0003800000 */
.L_x_7:
[----:B0-----:R-:W-:Y:S01]  /*5e10*/  ULDC.64 UR4, c[0x0][0x650] ;  /* 0x0001940000047ab9 */ /* 0x001fe20000000a00 */
        /* <DEDUP_REMOVED lines=25> */
.L_x_170:
[----:B------:R-:W0:Y:S01]  /*5fb0*/  LDC.64 R28, c[0x0][0x640] ;  /* 0x00019000ff1c7b82 */ /* 0x000e220000000a00 */
[-CC-:B------:R-:W-:Y:S01]  /*5fc0*/  SHF.R.U64 R22, R12, R6.reuse, R13.reuse ;  /* 0x000000060c167219 */ /* 0x180fe2000000120d */
[----:B------:R-:W-:Y:S01]  /*5fd0*/  IMAD.MOV.U32 R30, RZ, RZ, 0x1 ;  /* 0x00000001ff1e7424 */ /* 0x000fe200078e00ff */
[----:B------:R-:W-:Y:S02]  /*5fe0*/  SHF.R.U32.HI R6, RZ, R6, R13 ;  /* 0x00000006ff067219 */ /* 0x000fe4000001160d */
        /* <DEDUP_REMOVED lines=8> */
[----:B------:R-:W-:Y:S01]  /*6070*/  IMAD.IADD R9, R9, 0x1, R11 ;  /* 0x0000000109097824 */ /* 0x000fe200078e020b */
[----:B0-----:R-:W-:-:S04]  /*6080*/  ISETP.NE.U32.AND P0, PT, R28, RZ, PT ;  /* 0x000000ff1c00720c */ /* 0x001fc80003f05070 */
[----:B------:R-:W-:Y:S02]  /*6090*/  ISETP.NE.AND.EX P0, PT, R29, RZ, PT, P0 ;  /* 0x000000ff1d00720c */ /* 0x000fe40003f05300 */
[----:B------:R-:W0:Y:S01]  /*60a0*/  LDC R20, c[0x0][0x600] ;  /* 0x00018000ff147b82 */ /* 0x000e220000000800 */
[-CC-:B-1----:R-:W-:Y:S01]  /*60b0*/  SHF.R.U64 R14, R8, R10.reuse, R9.reuse ;  /* 0x0000000a080e7219 */ /* 0x182fe20000001209 */
[----:B------:R-:W-:Y:S01]  /*60c0*/  IMAD.MOV.U32 R8, RZ, RZ, -0x1 ;  /* 0xffffffffff087424 */ /* 0x000fe200078e00ff */
[----:B------:R-:W-:-:S05]  /*60d0*/  SHF.R.U32.HI R9, RZ, R10, R9 ;  /* 0x0000000aff097219 */ /* 0x000fca0000011609 */
[----:B------:R-:W1:Y:S01]  /*60e0*/  LDC R26, c[0x0][0x648] ;  /* 0x00019200ff1a7b82 */ /* 0x000e620000000800 */
[-CC-:B--2---:R-:W-:Y:S02]  /*60f0*/  SHF.R.U64 R21, R14, R12.reuse, R9.reuse ;  /* 0x0000000c0e157219 */ /* 0x184fe40000001209 */
[----:B------:R-:W-:-:S05]  /*6100*/  SHF.R.U32.HI R6, RZ, R12, R9 ;  /* 0x0000000cff067219 */ /* 0x000fca0000011609 */
[----:B------:R-:W2:Y:S01]  /*6110*/  LDC R27, c[0x0][0x638] ;  /* 0x00018e00ff1b7b82 */ /* 0x000ea20000000800 */
[-C--:B---3--:R-:W-:Y:S02]  /*6120*/  SHF.L.U32 R8, R8, R25.reuse, RZ ;  /* 0x0000001908087219 */ /* 0x088fe400000006ff */
[-CC-:B------:R-:W-:Y:S02]  /*6130*/  SHF.R.U64 R23, R21, R25.reuse, R6.reuse ;  /* 0x0000001915177219 */ /* 0x180fe40000001206 */
[----:B------:R-:W-:Y:S02]  /*6140*/  LOP3.LUT R32, RZ, R8, RZ, 0x33, !PT ;  /* 0x00000008ff207212 */ /* 0x000fe400078e33ff */
[----:B------:R-:W-:Y:S01]  /*6150*/  SHF.R.U32.HI R9, RZ, R25, R6 ;  /* 0x00000019ff097219 */ /* 0x000fe20000011606 */
[----:B------:R-:W3:Y:S01]  /*6160*/  LDC R31, c[0x0][0x610] ;  /* 0x00018400ff1f7b82 */ /* 0x000ee20000000800 */
[----:B------:R-:W-:Y:S01]  /*6170*/  IMAD.MOV.U32 R8, RZ, RZ, R23 ;  /* 0x000000ffff087224 */ /* 0x000fe200078e0017 */
[----:B------:R-:W-:Y:S06]  /*6180*/  @!P0 BRA `(.L_x_171) ;  /* 0x0000000000288947 */ /* 0x000fec0003800000 */
        /* <DEDUP_REMOVED lines=10> */
.L_x_171:
[----:B------:R-:W-:Y:S02]  /*6230*/  ISETP.NE.AND P0, PT, R2, 0x1, PT ;  /* 0x000000010200780c */ /* 0x000fe40003f05270 */
[----:B-1----:R-:W-:Y:S01]  /*6240*/  SHF.R.U64 R6, R8, R26, R9 ;  /* 0x0000001a08067219 */ /* 0x002fe20000001209 */
[----:B0-----:R-:W-:Y:S01]  /*6250*/  VIADD R9, R20, 0xffffffff ;  /* 0xffffffff14097836 */ /* 0x001fe20000000000 */
[----:B------:R-:W-:Y:S02]  /*6260*/  SHF.L.U32 R30, R30, R25, RZ ;  /* 0x000000191e1e7219 */ /* 0x000fe400000006ff */
[----:B------:R-:W-:Y:S01]  /*6270*/  LOP3.LUT R5, R21, R32, RZ, 0xc0, !PT ;  /* 0x0000002015057212 */ /* 0x000fe200078ec0ff */
[----:B------:R-:W-:-:S04]  /*6280*/  IMAD.MOV R8, RZ, RZ, -R6 ;  /* 0x000000ffff087224 */ /* 0x000fc800078e0a06 */
[----:B------:R-:W-:Y:S01]  /*6290*/  IMAD R6, R30, R6, R5 ;  /* 0x000000061e067224 */ /* 0x000fe200078e0205 */
[----:B------:R-:W-:Y:S01]  /*62a0*/  LOP3.LUT R5, R14, R9, RZ, 0xc0, !PT ;  /* 0x000000090e057212 */ /* 0x000fe200078ec0ff */
[----:B------:R-:W-:Y:S02]  /*62b0*/  @P0 IMAD R3, R7, R24, R4 ;  /* 0x0000001807030224 */ /* 0x000fe400078e0204 */
[----:B--2---:R-:W-:Y:S02]  /*62c0*/  IMAD R4, R8, R27, R23 ;  /* 0x0000001b08047224 */ /* 0x004fe400078e0217 */
[----:B---3--:R-:W-:Y:S02]  /*62d0*/  IMAD R3, R6, R31, R3 ;  /* 0x0000001f06037224 */ /* 0x008fe400078e0203 */
[----:B------:R-:W-:Y:S02]  /*62e0*/  IMAD R4, R4, R20, R5 ;  /* 0x0000001404047224 */ /* 0x000fe400078e0205 */
[----:B------:R-:W-:-:S02]  /*62f0*/  IMAD.MOV.U32 R8, RZ, RZ, 0x1 ;  /* 0x00000001ff087424 */ /* 0x000fc400078e00ff */
[----:B------:R-:W-:Y:S01]  /*6300*/  IMAD.MOV.U32 R6, RZ, RZ, R22 ;  /* 0x000000ffff067224 */ /* 0x000fe200078e0016 */
[----:B------:R-:W-:Y:S02]  /*6310*/  SEL R20, R4, R3, !P0 ;  /* 0x0000000304147207 */ /* 0x000fe40004000000 */
[----:B------:R-:W-:-:S07]  /*6320*/  SEL R21, R3, R4, !P0 ;  /* 0x0000000403157207 */ /* 0x000fce0004000000 */
.L_x_169:
[----:B------:R-:W-:-:S08]  /*6330*/  NOP ;  /* 0x0000000000007918 */ /* 0x000fd00000000000 */
[----:B------:R-:W0:-:S00]  /*6340*/  USETMAXREG.DEALLOC.CTAPOOL 0x28 ;  /* 0x00000028000079c8 */ /* 0x000e0000080e0500 */
[----:B0-----:R-:W-:-:S13]  /*6350*/  ISETP.NE.AND P0, PT, R0, RZ, PT ;  /* 0x000000ff0000720c */ /* 0x001fda0003f05270 */
[----:B------:R-:W-:Y:S05]  /*6360*/  @P0 EXIT ;  /* 0x000000000000094d */ /* 0x000fea0003800000 */
[----:B------:R-:W-:Y:S01]  /*6370*/  LOP3.LUT P0, RZ, R8, 0xff, RZ, 0xc0, !PT ;  /* 0x000000ff08ff7812 */ /* 0x000fe2000780c0ff */
[----:B------:R-:W-:Y:S02]  /*6380*/  IMAD.MOV.U32 R0, RZ, RZ, 0x1 ;  /* 0x00000001ff007424 */ /* 0x000fe400078e00ff */
[----:B------:R-:W-:-:S10]  /*6390*/  IMAD.MOV.U32 R3, RZ, RZ, RZ ;  /* 0x000000ffff037224 */ /* 0x000fd400078e00ff */
[----:B------:R-:W-:Y:S05]  /*63a0*/  @!P0 BRA `(.L_x_172) ;  /* 0x0000000c00488947 */ /* 0x000fea0003800000 */
[----:B------:R-:W0:Y:S01]  /*63b0*/  LDC R0, c[0x0][0x28c] ;  /* 0x0000a300ff007b82 */ /* 0x000e220000000800 */
[----:B------:R-:W1:Y:S01]  /*63c0*/  S2R R11, SR_CgaCtaId ;  /* 0x00000000000b7919 */ /* 0x000e620000008800 */
[----:B------:R-:W-:Y:S01]  /*63d0*/  ULDC UR5, c[0x0][0x658] ;  /* 0x0001960000057ab9 */ /* 0x000fe20000000800 */
[----:B------:R-:W-:Y:S01]  /*63e0*/  UMOV UR7, 0xffffffff ;  /* 0xffffffff00077882 */ /* 0x000fe20000000000 */
[----:B------:R-:W-:Y:S01]  /*63f0*/  ULDC UR6, c[0x0][0xc] ;  /* 0x0000030000067ab9 */ /* 0x000fe20000000800 */
[----:B------:R-:W-:Y:S01]  /*6400*/  USHF.L.U32 UR8, UR7, UR5, URZ ;  /* 0x0000000507087299 */ /* 0x000fe2000800063f */
[----:B------:R-:W-:Y:S01]  /*6410*/  BSSY B0, `(.L_x_172) ;  /* 0x00000cb000007945 */ /* 0x000fe20003800000 */
[----:B------:R-:W-:Y:S01]  /*6420*/  UMOV UR9, 0x1 ;  /* 0x0000000100097882 */ /* 0x000fe20000000000 */
[----:B------:R-:W-:Y:S01]  /*6430*/  ULDC UR7, c[0x0][0x10] ;  /* 0x0000040000077ab9 */ /* 0x000fe20000000800 */
[----:B------:R-:W-:Y:S01]  /*6440*/  USHF.L.U32 UR18, UR9, UR5, URZ ;  /* 0x0000000509127299 */ /* 0x000fe2000800063f */
[----:B------:R-:W-:Y:S01]  /*6450*/  IMAD.MOV.U32 R9, RZ, RZ, 0x1 ;  /* 0x00000001ff097424 */ /* 0x000fe200078e00ff */
[----:B------:R-:W-:Y:S01]  /*6460*/  UIMAD.WIDE.U32 UR6, UR6, UR7, URZ ;  /* 0x00000007060672a5 */ /* 0x000fe2000f8e003f */
[----:B------:R-:W-:Y:S01]  /*6470*/  LOP3.LUT R8, R19, 0x2, RZ, 0xfc, !PT ;  /* 0x0000000213087812 */ /* 0x000fe200078efcff */
[----:B------:R-:W-:Y:S01]  /*6480*/  ULDC UR5, c[0x0][0x14] ;  /* 0x0000050000057ab9 */ /* 0x000fe20000000800 */
[----:B------:R-:W-:Y:S01]  /*6490*/  ULDC UR4, c[0x0][0x600] ;  /* 0x0001800000047ab9 */ /* 0x000fe20000000800 */
[----:B------:R-:W-:-:S02]  /*64a0*/  UIMAD.WIDE.U32 UR22, UR6, UR5, URZ ;  /* 0x00000005061672a5 */ /* 0x000fc4000f8e003f */
[----:B------:R-:W-:Y:S02]  /*64b0*/  UIMAD UR13, UR7, UR5, URZ ;  /* 0x00000005070d72a4 */ /* 0x000fe4000f8e023f */
[----:B------:R-:W-:Y:S02]  /*64c0*/  UIADD3 UR4, UR4, -0x1, URZ ;  /* 0xffffffff04047890 */ /* 0x000fe4000fffe03f */
[----:B------:R-:W-:Y:S02]  /*64d0*/  ULOP3.LUT UR17, URZ, UR8, URZ, 0x33, !UPT ;  /* 0x000000083f117292 */ /* 0x000fe4000f8e333f */
[----:B------:R-:W-:Y:S01]  /*64e0*/  UIADD3 UR13, UR23, UR13, URZ ;  /* 0x0000000d170d7290 */ /* 0x000fe2000fffe03f */
[----:B0-----:R-:W-:Y:S01]  /*64f0*/  VIADD R0, R0, 0x7f ;  /* 0x0000007f00007836 */ /* 0x001fe20000000000 */
[----:B------:R-:W-:-:S04]  /*6500*/  ULDC.64 UR24, c[0x0][0x198] ;  /* 0x0000660000187ab9 */ /* 0x000fc80000000a00 */
[----:B------:R-:W-:-:S04]  /*6510*/  SHF.R.S32.HI R3, RZ, 0x1f, R0 ;  /* 0x0000001fff037819 */ /* 0x000fc80000011400 */
[----:B------:R-:W-:Y:S01]  /*6520*/  LEA.HI R10, R3, R0, RZ, 0x7 ;  /* 0x00000000030a7211 */ /* 0x000fe200078f38ff */
[C---:B-1----:R-:W-:Y:S02]  /*6530*/  IMAD.SHL.U32 R4, R11.reuse, 0x400, RZ ;  /* 0x000004000b047824 */ /* 0x042fe400078e00ff */
[----:B------:R-:W-:Y:S01]  /*6540*/  IMAD.SHL.U32 R11, R11, 0x8, RZ ;  /* 0x000000080b0b7824 */ /* 0x000fe200078e00ff */
[----:B------:R-:W-:Y:S01]  /*6550*/  SHF.R.S32.HI R10, RZ, 0x7, R10 ;  /* 0x00000007ff0a7819 */ /* 0x000fe2000001140a */
[----:B------:R-:W-:Y:S01]  /*6560*/  IMAD.MOV.U32 R0, RZ, RZ, 0x1 ;  /* 0x00000001ff007424 */ /* 0x000fe200078e00ff */
[----:B------:R-:W-:Y:S01]  /*6570*/  LOP3.LUT R4, R4, 0x1c00, RZ, 0xc0, !PT ;  /* 0x00001c0004047812 */ /* 0x000fe200078ec0ff */
[----:B------:R-:W-:Y:S01]  /*6580*/  IMAD.MOV.U32 R3, RZ, RZ, RZ ;  /* 0x000000ffff037224 */ /* 0x000fe200078e00ff */
[----:B------:R-:W-:Y:S01]  /*6590*/  LOP3.LUT R11, R11, 0x38, RZ, 0xc0, !PT ;  /* 0x000000380b0b7812 */ /* 0x000fe200078ec0ff */
[----:B------:R-:W-:Y:S01]  /*65a0*/  VIADD R13, R10, 0x1 ;  /* 0x000000010a0d7836 */ /* 0x000fe20000000000 */
[----:B------:R-:W-:-:S07]  /*65b0*/  LOP3.LUT R12, R4, 0x28100, RZ, 0xfc, !PT ;  /* 0x00028100040c7812 */ /* 0x000fce00078efcff */
.L_x_183:
[----:B------:R-:W-:-:S03]  /*65c0*/  UMOV UR5, 0xffffffff ;  /* 0xffffffff00057882 */ /* 0x000fc60000000000 */
[----:B------:R-:W-:Y:S05]  /*65d0*/  BRA.DIV UR5, `(.L_x_173) ;  /* 0x0000000e05c87947 */ /* 0x000fea000b800000 */
[----:B------:R-:W-:-:S13]  /*65e0*/  ELECT P6, URZ, PT ;  /* 0x00000000003f782f */ /* 0x000fda00038c0000 */
.L_x_195:
[----:B------:R-:W0:Y:S01]  /*65f0*/  LDC R4, c[0x0][0x28c] ;  /* 0x0000a300ff047b82 */ /* 0x000e220000000800 */
[----:B------:R-:W-:Y:S01]  /*6600*/  BSSY B1, `(.L_x_174) ;  /* 0x0000038000017945 */ /* 0x000fe20003800000 */
[----:B0-----:R-:W-:-:S13]  /*6610*/  ISETP.LT.OR P6, PT, R4, 0x1, !P6 ;  /* 0x000000010400780c */ /* 0x001fda00077c1670 */
[----:B------:R-:W-:Y:S05]  /*6620*/  @P6 BRA `(.L_x_175) ;  /* 0x0000000000d46947 */ /* 0x000fea0003800000 */
[----:B------:R-:W-:Y:S02]  /*6630*/  IMAD.SHL.U32 R21, R21, 0x100, RZ ;  /* 0x0000010015157824 */ /* 0x000fe400078e00ff */
[----:B------:R-:W-:Y:S02]  /*6640*/  IMAD R20, R20, 0x40, R11 ;  /* 0x0000004014147824 */ /* 0x000fe400078e020b */
[----:B------:R-:W-:Y:S02]  /*6650*/  IMAD.MOV.U32 R24, RZ, RZ, RZ ;  /* 0x000000ffff187224 */ /* 0x000fe400078e00ff */
[----:B------:R-:W-:Y:S02]  /*6660*/  IMAD.MOV.U32 R4, RZ, RZ, R13 ;  /* 0x000000ffff047224 */ /* 0x000fe400078e000d */
[----:B------:R-:W-:Y:S02]  /*6670*/  IMAD.MOV.U32 R5, RZ, RZ, R0 ;  /* 0x000000ffff057224 */ /* 0x000fe400078e0000 */
[----:B------:R-:W-:-:S07]  /*6680*/  IMAD.MOV.U32 R7, RZ, RZ, R3 ;  /* 0x000000ffff077224 */ /* 0x000fce00078e0003 */
.L_x_178:
[----:B------:R-:W0:Y:S01]  /*6690*/  S2R R15, SR_CgaCtaId ;  /* 0x00000000000f7919 */ /* 0x000e220000008800 */
[----:B------:R-:W-:Y:S02]  /*66a0*/  MOV R14, 0x400 ;  /* 0x00000400000e7802 */ /* 0x000fe40000000f00 */
[----:B------:R-:W-:Y:S02]  /*66b0*/  LOP3.LUT P1, RZ, R18, 0x7f, RZ, 0xc0, !PT ;  /* 0x0000007f12ff7812 */ /* 0x000fe4000782c0ff */
[----:B0-----:R-:W-:Y:S02]  /*66c0*/  LEA R22, R15, R14, 0x18 ;  /* 0x0000000e0f167211 */ /* 0x001fe400078ec0ff */
[----:B------:R-:W-:-:S09]  /*66d0*/  SHF.L.U32 R14, R5, 0x1f, RZ ;  /* 0x0000001f050e7819 */ /* 0x000fd200000006ff */
[----:B------:R-:W0:Y:S01]  /*66e0*/  @!P1 LDC R15, c[0x0][0x500] ;  /* 0x00014000ff0f9b82 */ /* 0x000e220000000800 */
[----:B------:R-:W-:-:S04]  /*66f0*/  IMAD R23, R7, 0x8, R22 ;  /* 0x0000000807177824 */ /* 0x000fc800078e0216 */
[----:B------:R-:W1:Y:S02]  /*6700*/  SYNCS.PHASECHK.TRANS64.TRYWAIT P0, [R23+URZ+0x28], R14 ;  /* 0x0000280e170075a7 */ /* 0x000e64000800017f */
[----:B-1----:R-:W-:Y:S05]  /*6710*/  @!P0 BRA `(.L_x_176) ;  /* 0x0000000c00988947 */ /* 0x002fea0003800000 */
.L_x_196:
[----:B-1----:R-:W-:Y:S01]  /*6720*/  PRMT R14, R8, 0x9910, RZ ;  /* 0x00009910080e7816 */ /* 0x002fe200000000ff */
[----:B0-----:R0:W-:Y:S03]  /*6730*/  @!P1 SYNCS.ARRIVE.TRANS64 RZ, [R23+URZ], R15 ;  /* 0x0000000f17ff99a7 */ /* 0x0011e6000800003f */
[----:B------:R-:W-:-:S13]  /*6740*/  ISETP.NE.AND P0, PT, R14, 0x2, PT ;  /* 0x000000020e00780c */ /* 0x000fda0003f05270 */
[----:B0-----:R-:W-:Y:S05]  /*6750*/  @P0 BRA `(.L_x_177) ;  /* 0x0000000000040947 */ /* 0x001fea0003800000 */
[----:B------:R-:W-:Y:S01]  /*6760*/  BPT.TRAP 0x1 ;  /* 0x000000040000795c */ /* 0x000fe20000300000 */
.L_x_177:
[----:B------:R-:W-:Y:S01]  /*6770*/  R2UR UR19, R22 ;  /* 0x00000000161372ca */ /* 0x000fe200000e0000 */
[----:B------:R-:W-:Y:S01]  /*6780*/  IMAD R22, R7, 0x8000, R22 ;  /* 0x0000800007167824 */ /* 0x000fe200078e0216 */
[----:B------:R-:W-:Y:S01]  /*6790*/  R2UR UR9, R23 ;  /* 0x00000000170972ca */ /* 0x000fe200000e0000 */
[----:B------:R-:W-:Y:S01]  /*67a0*/  IMAD R14, R7, 0x2000, R12 ;  /* 0x00002000070e7824 */ /* 0x000fe200078e020c */
[----:B------:R-:W-:Y:S01]  /*67b0*/  UIADD3 UR6, UP0, UR24, 0xf0, URZ ;  /* 0x000000f018067890 */ /* 0x000fe2000ff1e03f */
[----:B------:R-:W-:Y:S01]  /*67c0*/  VIADD R4, R4, 0xffffffff ;  /* 0xffffffff04047836 */ /* 0x000fe20000000000 */
[----:B------:R-:W-:Y:S01]  /*67d0*/  R2UR UR5, R22 ;  /* 0x00000000160572ca */ /* 0x000fe200000e0000 */
[----:B------:R-:W-:Y:S01]  /*67e0*/  UIADD3 UR26, UP1, UR24, 0x1f0, URZ ;  /* 0x000001f0181a7890 */ /* 0x000fe2000ff3e03f */
[----:B------:R-:W-:Y:S01]  /*67f0*/  R2UR UR8, R14 ;  /* 0x000000000e0872ca */ /* 0x000fe200000e0000 */
[----:B------:R-:W-:Y:S01]  /*6800*/  UIADD3.X UR7, URZ, UR25, URZ, UP0, !UPT ;  /* 0x000000193f077290 */ /* 0x000fe200087fe43f */
[----:B------:R-:W-:Y:S01]  /*6810*/  R2UR UR11, R21 ;  /* 0x00000000150b72ca */ /* 0x000fe200000e0000 */
[----:B------:R-:W-:Y:S01]  /*6820*/  VIADD R7, R7, 0x1 ;  /* 0x0000000107077836 */ /* 0x000fe20000000000 */
[----:B------:R-:W-:Y:S01]  /*6830*/  R2UR UR10, R24 ;  /* 0x00000000180a72ca */ /* 0x000fe200000e0000 */
[----:B------:R-:W-:Y:S01]  /*6840*/  UIADD3.X UR27, URZ, UR25, URZ, UP1, !UPT ;  /* 0x000000193f1b7290 */ /* 0x000fe20008ffe43f */
[----:B------:R-:W-:Y:S01]  /*6850*/  R2UR UR12, R6 ;  /* 0x00000000060c72ca */ /* 0x000fe200000e0000 */
[----:B------:R-:W-:Y:S01]  /*6860*/  UMOV UR14, 0x0 ;  /* 0x00000000000e7882 */ /* 0x000fe20000000000 */
[----:B------:R-:W-:Y:S01]  /*6870*/  R2UR UR20, R20 ;  /* 0x00000000141472ca */ /* 0x000fe200000e0000 */
[----:B------:R-:W-:Y:S01]  /*6880*/  UMOV UR15, 0x10000000 ;  /* 0x10000000000f7882 */ /* 0x000fe20000000000 */
[----:B------:R-:W-:Y:S01]  /*6890*/  ISETP.GT.AND P1, PT, R4, 0x1, PT ;  /* 0x000000010400780c */ /* 0x000fe20003f24270 */
[----:B------:R-:W-:Y:S01]  /*68a0*/  UIADD3 UR16, UR5, 0x100, URZ ;  /* 0x0000010005107890 */ /* 0x000fe2000fffe03f */
[----:B------:R-:W-:Y:S01]  /*68b0*/  ISETP.NE.AND P0, PT, R7, 0x5, PT ;  /* 0x000000050700780c */ /* 0x000fe20003f05270 */
[----:B------:R-:W-:Y:S01]  /*68c0*/  UIADD3 UR5, UR19, UR8, URZ ;  /* 0x0000000813057290 */ /* 0x000fe2000fffe03f */
[----:B------:R-:W-:Y:S01]  /*68d0*/  VIADD R24, R24, 0x80 ;  /* 0x0000008018187836 */ /* 0x000fe20000000000 */
[----:B------:R-:W-:Y:S01]  /*68e0*/  UMOV UR21, 0xff0000 ;  /* 0x00ff000000157882 */ /* 0x000fe20000000000 */
[----:B------:R-:W-:-:S02]  /*68f0*/  SEL R14, RZ, 0x1, P0 ;  /* 0x00000001ff0e7807 */ /* 0x000fc40000000000 */
[----:B------:R-:W-:Y:S01]  /*6900*/  UMOV UR8, UR16 ;  /* 0x0000001000087c82 */ /* 0x000fe20008000000 */
[----:B------:R-:W-:Y:S01]  /*6910*/  SEL R7, R7, RZ, P0 ;  /* 0x000000ff07077207 */ /* 0x000fe20000000000 */
[----:B------:R0:W-:Y:S01]  /*6920*/  UTMALDG.3D [UR8], [UR6], desc[UR14] ;  /* 0x00000e08060075b4 */ /* 0x0001e20008011000 */
[----:B------:R-:W-:Y:S01]  /*6930*/  LOP3.LUT R5, R5, R14, RZ, 0x3c, !PT ;  /* 0x0000000e05057212 */ /* 0x000fe200078e3cff */
[----:B0-----:R-:W-:Y:S01]  /*6940*/  UMOV UR11, UR20 ;  /* 0x00000014000b7c82 */ /* 0x001fe20008000000 */
[----:B------:R-:W-:Y:S02]  /*6950*/  UMOV UR8, UR5 ;  /* 0x0000000500087c82 */ /* 0x000fe40008000000 */
[----:B------:R0:W-:Y:S02]  /*6960*/  UTMALDG.3D.MULTICAST [UR8], [UR26], UR21, desc[UR14] ;  /* 0x00000e081a0073b4 */ /* 0x0001e40008011815 */
[----:B0-----:R-:W-:Y:S05]  /*6970*/  @P1 BRA `(.L_x_178) ;  /* 0xfffffffc00441947 */ /* 0x001fea000383ffff */
.L_x_175:
[----:B------:R-:W-:Y:S05]  /*6980*/  BSYNC B1 ;  /* 0x0000000000017941 */ /* 0x000fea0003800000 */
.L_x_174:
[----:B------:R-:W-:Y:S01]  /*6990*/  LOP3.LUT P1, RZ, R9, 0xff, RZ, 0xc0, !PT ;  /* 0x000000ff09ff7812 */ /* 0x000fe2000782c0ff */
[C---:B------:R-:W-:Y:S01]  /*69a0*/  IMAD.IADD R6, R10.reuse, 0x1, R3 ;  /* 0x000000010a067824 */ /* 0x040fe200078e0203 */
[----:B------:R-:W-:Y:S01]  /*69b0*/  ULDC.64 UR6, c[0x0][0x650] ;  /* 0x0001940000067ab9 */ /* 0x000fe20000000a00 */
[----:B------:R-:W-:Y:S01]  /*69c0*/  ISETP.GE.U32.AND P2, PT, R10, 0x5, PT ;  /* 0x000000050a00780c */ /* 0x000fe20003f46070 */
[----:B------:R-:W-:Y:S01]  /*69d0*/  BSSY B1, `(.L_x_179) ;  /* 0x000006c000017945 */ /* 0x000fe20003800000 */
[----:B------:R-:W-:Y:S01]  /*69e0*/  IMAD.MOV.U32 R21, RZ, RZ, -0x1 ;  /* 0xffffffffff157424 */ /* 0x000fe200078e00ff */
[----:B------:R-:W-:Y:S01]  /*69f0*/  ISETP.GT.U32.AND P0, PT, R6, 0x4, PT ;  /* 0x000000040600780c */ /* 0x000fe20003f04070 */
[----:B------:R-:W-:Y:S01]  /*6a00*/  IMAD.MOV.U32 R20, RZ, RZ, -0x1 ;  /* 0xffffffffff147424 */ /* 0x000fe200078e00ff */
[----:B------:R-:W-:Y:S02]  /*6a10*/  PRMT R9, RZ, 0x7610, R9 ;  /* 0x00007610ff097816 */ /* 0x000fe40000000009 */
[----:B------:R-:W-:-:S03]  /*6a20*/  ISETP.LT.U32.AND P0, PT, R10, 0x5, P0 ;  /* 0x000000050a00780c */ /* 0x000fc60000701070 */
[----:B------:R-:W0:Y:S01]  /*6a30*/  @P1 S2R R5, SR_CgaCtaId ;  /* 0x0000000000051919 */ /* 0x000e220000008800 */
[----:B------:R-:W-:-:S04]  /*6a40*/  @P1 MOV R4, 0x400 ;  /* 0x0000040000041802 */ /* 0x000fc80000000f00 */
[----:B0-----:R-:W-:Y:S01]  /*6a50*/  @P1 LEA R3, R5, R4, 0x18 ;  /* 0x0000000405031211 */ /* 0x001fe200078ec0ff */
[----:B------:R-:W-:-:S03]  /*6a60*/  IMAD.WIDE.U32 R4, R6, -0x33333333, RZ ;  /* 0xcccccccd06047825 */ /* 0x000fc600078e00ff */
[----:B------:R0:W-:Y:S01]  /*6a70*/  @P1 SYNCS.ARRIVE.TRANS64.A1T0 RZ, [R3+URZ+0x68], RZ ;  /* 0x000068ff03ff19a7 */ /* 0x0001e2000810003f */
[----:B------:R-:W-:Y:S02]  /*6a80*/  IADD3 R16, P1, R16, UR22, RZ ;  /* 0x0000001610107c10 */ /* 0x000fe4000ff3e0ff */
[----:B------:R-:W-:Y:S02]  /*6a90*/  SHF.R.U32.HI R5, RZ, 0x2, R5 ;  /* 0x00000002ff057819 */ /* 0x000fe40000011605 */
[----:B------:R-:W-:Y:S02]  /*6aa0*/  IADD3.X R17, R17, UR13, RZ, P1, !PT ;  /* 0x0000000d11117c10 */ /* 0x000fe40008ffe4ff */
[----:B------:R-:W-:Y:S02]  /*6ab0*/  PRMT R4, RZ, 0x7610, R4 ;  /* 0x00007610ff047816 */ /* 0x000fe40000000004 */
[----:B0-----:R-:W-:Y:S02]  /*6ac0*/  SEL R3, RZ, 0x1, !P0 ;  /* 0x00000001ff037807 */ /* 0x001fe40004000000 */
[----:B------:R-:W-:-:S02]  /*6ad0*/  ISETP.GE.U32.AND P0, PT, R16, UR6, PT ;  /* 0x0000000610007c0c */ /* 0x000fc4000bf06070 */
[----:B------:R-:W-:Y:S01]  /*6ae0*/  LOP3.LUT R0, R0, R3, RZ, 0x3c, !PT ;  /* 0x0000000300007212 */ /* 0x000fe200078e3cff */
[----:B------:R-:W-:Y:S01]  /*6af0*/  IMAD R3, R5, -0x5, R6 ;  /* 0xfffffffb05037824 */ /* 0x000fe200078e0206 */
[----:B------:R-:W-:Y:S01]  /*6b00*/  ISETP.GE.U32.AND.EX P0, PT, R17, UR7, PT, P0 ;  /* 0x0000000711007c0c */ /* 0x000fe2000bf06100 */
[----:B------:R-:W-:Y:S01]  /*6b10*/  IMAD.MOV.U32 R6, RZ, RZ, -0x1 ;  /* 0xffffffffff067424 */ /* 0x000fe200078e00ff */
[----:B------:R-:W-:-:S11]  /*6b20*/  @P2 LOP3.LUT R0, R0, 0x1, R5, 0x78, !PT ;  /* 0x0000000100002812 */ /* 0x000fd600078e7805 */
[----:B------:R-:W-:Y:S05]  /*6b30*/  @P0 BRA `(.L_x_180) ;  /* 0x0000000400540947 */ /* 0x000fea0003800000 */
[----:B------:R-:W0:Y:S01]  /*6b40*/  S2R R15, SR_CTAID.X ;  /* 0x00000000000f7919 */ /* 0x000e220000002500 */
[----:B------:R-:W-:Y:S01]  /*6b50*/  ULDC.64 UR6, c[0x0][0x628] ;  /* 0x00018a0000067ab9 */ /* 0x000fe20000000a00 */
[----:B------:R-:W-:Y:S01]  /*6b60*/  ULDC UR8, c[0x0][0x630] ;  /* 0x00018c0000087ab9 */ /* 0x000fe20000000800 */
[----:B------:R-:W-:Y:S01]  /*6b70*/  ISETP.NE.U32.AND P0, PT, RZ, UR6, PT ;  /* 0x00000006ff007c0c */ /* 0x000fe2000bf05070 */
[----:B------:R-:W1:Y:S01]  /*6b80*/  S2R R20, SR_CTAID.Y ;  /* 0x0000000000147919 */ /* 0x000e620000002600 */
[----:B------:R-:W-:Y:S01]  /*6b90*/  ULDC UR9, c[0x0][0x150] ;  /* 0x0000540000097ab9 */ /* 0x000fe20000000800 */
[----:B------:R-:W-:Y:S01]  /*6ba0*/  IMAD.MOV.U32 R4, RZ, RZ, R16 ;  /* 0x000000ffff047224 */ /* 0x000fe200078e0010 */
[----:B------:R-:W-:Y:S01]  /*6bb0*/  ISETP.NE.AND.EX P0, PT, RZ, UR7, PT, P0 ;  /* 0x00000007ff007c0c */ /* 0x000fe2000bf05300 */
[----:B------:R-:W-:Y:S01]  /*6bc0*/  IMAD.MOV.U32 R5, RZ, RZ, R17 ;  /* 0x000000ffff057224 */ /* 0x000fe200078e0011 */
[----:B0-----:R-:W-:-:S11]  /*6bd0*/  I2FP.F32.U32 R22, R15 ;  /* 0x0000000f00167245 */ /* 0x001fd60000201000 */
[----:B------:R-:W-:Y:S05]  /*6be0*/  @!P0 BRA `(.L_x_181) ;  /* 0x0000000000288947 */ /* 0x000fea0003800000 */
[----:B------:R-:W-:Y:S02]  /*6bf0*/  ULDC UR5, c[0x0][0x634] ;  /* 0x00018d0000057ab9 */ /* 0x000fe40000000800 */
[----:B------:R-:W-:-:S05]  /*6c00*/  IADD3 R5, P0, R16, UR5, RZ ;  /* 0x0000000510057c10 */ /* 0x000fca000ff1e0ff */
[----:B------:R-:W-:-:S04]  /*6c10*/  IMAD.X R21, RZ, RZ, R17, P0 ;  /* 0x000000ffff157224 */ /* 0x000fc800000e0611 */
[----:B------:R-:W-:-:S04]  /*6c20*/  IMAD.WIDE.U32 R6, R21, UR6, RZ ;  /* 0x0000000615067c25 */ /* 0x000fc8000f8e00ff */
[----:B------:R-:W-:-:S04]  /*6c30*/  IMAD.WIDE.U32 R6, P0, R5, UR7, R6 ;  /* 0x0000000705067c25 */ /* 0x000fc8000f800006 */
[----:B------:R-:W-:-:S04]  /*6c40*/  IMAD.WIDE.U32 R4, R5, UR6, RZ ;  /* 0x0000000605047c25 */ /* 0x000fc8000f8e00ff */
[----:B------:R-:W-:Y:S01]  /*6c50*/  IMAD.MOV.U32 R4, RZ, RZ, R7 ;  /* 0x000000ffff047224 */ /* 0x000fe200078e0007 */
[----:B------:R-:W-:Y:S01]  /*6c60*/  IADD3 RZ, P1, R5, R6, RZ ;  /* 0x0000000605ff7210 */ /* 0x000fe20007f3e0ff */
[----:B------:R-:W-:-:S04]  /*6c70*/  IMAD.X R5, RZ, RZ, RZ, P0 ;  /* 0x000000ffff057224 */ /* 0x000fc800000e06ff */
[----:B------:R-:W-:-:S08]  /*6c80*/  IMAD.WIDE.U32.X R4, R21, UR7, R4, P1 ;  /* 0x0000000715047c25 */ /* 0x000fd000088e0404 */
.L_x_181:
[--C-:B------:R-:W-:Y:S01]  /*6c90*/  SHF.R.U64 R14, R4, UR8, R5.reuse ;  /* 0x00000008040e7c19 */ /* 0x100fe20008001205 */
[----:B------:R-:W-:Y:S01]  /*6ca0*/  FMUL R22, R22, UR9 ;  /* 0x0000000916167c20 */ /* 0x000fe20008400000 */
[----:B------:R-:W-:Y:S01]  /*6cb0*/  SHF.R.U32.HI R4, RZ, UR8, R5 ;  /* 0x00000008ff047c19 */ /* 0x000fe20008011605 */
[----:B------:R-:W0:Y:S01]  /*6cc0*/  LDC R6, c[0x0][0x144] ;  /* 0x00005100ff067b82 */ /* 0x000e220000000800 */
[----:B------:R-:W-:Y:S01]  /*6cd0*/  IADD3 R5, P0, RZ, -R14, RZ ;  /* 0x8000000eff057210 */ /* 0x000fe20007f1e0ff */
[----:B------:R-:W-:Y:S01]  /*6ce0*/  ULDC UR5, c[0x0][0x154] ;  /* 0x0000550000057ab9 */ /* 0x000fe20000000800 */
[----:B-1----:R-:W-:Y:S01]  /*6cf0*/  I2FP.F32.U32 R7, R20 ;  /* 0x0000001400077245 */ /* 0x002fe20000201000 */
[----:B------:R-:W1:Y:S01]  /*6d00*/  F2I.U32.TRUNC.NTZ R22, R22 ;  /* 0x0000001600167305 */ /* 0x000e62000020f000 */
[----:B------:R-:W-:Y:S01]  /*6d10*/  ULDC.64 UR6, c[0x0][0x620] ;  /* 0x0001880000067ab9 */ /* 0x000fe20000000a00 */
[----:B------:R-:W-:Y:S01]  /*6d20*/  IMAD.X R4, RZ, RZ, ~R4, P0 ;  /* 0x000000ffff047224 */ /* 0x000fe200000e0e04 */
[----:B------:R-:W-:Y:S01]  /*6d30*/  ISETP.NE.AND P2, PT, R2, 0x1, PT ;  /* 0x000000010200780c */ /* 0x000fe20003f45270 */
[----:B------:R-:W-:Y:S01]  /*6d40*/  FMUL R23, R7, UR5 ;  /* 0x0000000507177c20 */ /* 0x000fe20008400000 */
[----:B------:R-:W2:Y:S01]  /*6d50*/  LDC R25, c[0x0][0x148] ;  /* 0x00005200ff197b82 */ /* 0x000ea20000000800 */
[----:B------:R-:W-:Y:S01]  /*6d60*/  IMAD R4, R4, UR6, RZ ;  /* 0x0000000604047c24 */ /* 0x000fe2000f8e02ff */
[----:B------:R-:W-:-:S03]  /*6d70*/  ULDC UR5, c[0x0][0x618] ;  /* 0x0001860000057ab9 */ /* 0x000fc60000000800 */
[----:B------:R-:W3:Y:S01]  /*6d80*/  F2I.U32.TRUNC.NTZ R23, R23 ;  /* 0x0000001700177305 */ /* 0x000ee2000020f000 */
[C---:B------:R-:W-:Y:S02]  /*6d90*/  IMAD R7, R5.reuse, UR7, R4 ;  /* 0x0000000705077c24 */ /* 0x040fe4000f8e0204 */
[----:B------:R-:W-:Y:S01]  /*6da0*/  IMAD.WIDE.U32 R4, R5, UR6, R16 ;  /* 0x0000000605047c25 */ /* 0x000fe2000f8e0010 */
[----:B------:R-:W-:Y:S02]  /*6db0*/  ULDC.64 UR6, c[0x0][0x640] ;  /* 0x0001900000067ab9 */ /* 0x000fe40000000a00 */
[----:B------:R-:W-:Y:S01]  /*6dc0*/  ISETP.NE.U32.AND P0, PT, RZ, UR6, PT ;  /* 0x00000006ff007c0c */ /* 0x000fe2000bf05070 */
[----:B------:R-:W-:Y:S02]  /*6dd0*/  IMAD.IADD R5, R5, 0x1, R7 ;  /* 0x0000000105057824 */ /* 0x000fe400078e0207 */
[----:B-1----:R-:W-:Y:S01]  /*6de0*/  IMAD.MOV R22, RZ, RZ, -R22 ;  /* 0x000000ffff167224 */ /* 0x002fe200078e0a16 */
[----:B------:R-:W-:-:S02]  /*6df0*/  ISETP.NE.AND.EX P0, PT, RZ, UR7, PT, P0 ;  /* 0x00000007ff007c0c */ /* 0x000fc4000bf05300 */
[----:B------:R-:W-:Y:S01]  /*6e00*/  SHF.R.U64 R21, R4, UR5, R5 ;  /* 0x0000000504157c19 */ /* 0x000fe20008001205 */
[----:B0-----:R-:W-:Y:S01]  /*6e10*/  IMAD R15, R6, R22, R15 ;  /* 0x00000016060f7224 */ /* 0x001fe200078e020f */
[----:B------:R-:W-:Y:S01]  /*6e20*/  SHF.R.U32.HI R4, RZ, UR5, R5 ;  /* 0x00000005ff047c19 */ /* 0x000fe20008011605 */
[----:B------:R-:W-:Y:S01]  /*6e30*/  ULDC UR5, c[0x0][0x608] ;  /* 0x0001820000057ab9 */ /* 0x000fe20000000800 */
[----:B---3--:R-:W-:Y:S02]  /*6e40*/  IMAD.MOV R6, RZ, RZ, -R23 ;  /* 0x000000ffff067224 */ /* 0x008fe400078e0a17 */
[--C-:B------:R-:W-:Y:S02]  /*6e50*/  SHF.R.U64 R22, R21, UR5, R4.reuse ;  /* 0x0000000515167c19 */ /* 0x100fe40008001204 */
[----:B------:R-:W-:Y:S01]  /*6e60*/  SHF.R.U32.HI R5, RZ, UR5, R4 ;  /* 0x00000005ff057c19 */ /* 0x000fe20008011604 */
[----:B------:R-:W-:Y:S01]  /*6e70*/  ULDC UR5, c[0x0][0x658] ;  /* 0x0001960000057ab9 */ /* 0x000fe20000000800 */
[----:B--2---:R-:W-:-:S02]  /*6e80*/  @P2 IMAD R15, R25, R6, R20 ;  /* 0x00000006190f2224 */ /* 0x004fc400078e0214 */
[--C-:B------:R-:W-:Y:S02]  /*6e90*/  SHF.R.U64 R20, R22, UR5, R5.reuse ;  /* 0x0000000516147c19 */ /* 0x100fe40008001205 */
[----:B------:R-:W-:-:S03]  /*6ea0*/  SHF.R.U32.HI R23, RZ, UR5, R5 ;  /* 0x00000005ff177c19 */ /* 0x000fc60008011605 */
[----:B------:R-:W-:Y:S02]  /*6eb0*/  IMAD.MOV.U32 R6, RZ, RZ, R20 ;  /* 0x000000ffff067224 */ /* 0x000fe400078e0014 */
[----:B------:R-:W-:Y:S01]  /*6ec0*/  IMAD.MOV.U32 R5, RZ, RZ, R23 ;  /* 0x000000ffff057224 */ /* 0x000fe200078e0017 */
[----:B------:R-:W-:Y:S06]  /*6ed0*/  @!P0 BRA `(.L_x_182) ;  /* 0x00000000002c8947 */ /* 0x000fec0003800000 */
        /* <DEDUP_REMOVED lines=9> */
[----:B------:R-:W-:-:S04]  /*6f70*/  IMAD.WIDE.U32.X R4, R23, UR7, R4, P1 ;  /* 0x0000000717047c25 */ /* 0x000fc800088e0404 */
[----:B------:R-:W-:-:S07]  /*6f80*/  IMAD.MOV.U32 R6, RZ, RZ, R4 ;  /* 0x000000ffff067224 */ /* 0x000fce00078e0004 */
.L_x_182:
[----:B------:R-:W-:Y:S01]  /*6f90*/  ULDC UR5, c[0x0][0x648] ;  /* 0x0001920000057ab9 */ /* 0x000fe20000000800 */
[----:B------:R-:W-:Y:S01]  /*6fa0*/  LOP3.LUT R4, R22, UR17, RZ, 0xc0, !PT ;  /* 0x0000001116047c12 */ /* 0x000fe2000f8ec0ff */
[----:B------:R-:W-:Y:S01]  /*6fb0*/  ULDC UR6, c[0x0][0x610] ;  /* 0x0001840000067ab9 */ /* 0x000fe20000000800 */
[----:B------:R-:W-:Y:S01]  /*6fc0*/  SHF.R.U64 R5, R6, UR5, R5 ;  /* 0x0000000506057c19 */ /* 0x000fe20008001205 */
[----:B------:R-:W-:Y:S01]  /*6fd0*/  ULDC UR5, c[0x0][0x638] ;  /* 0x00018e0000057ab9 */ /* 0x000fe20000000800 */
[----:B------:R-:W-:-:S03]  /*6fe0*/  LOP3.LUT R21, R21, UR4, RZ, 0xc0, !PT ;  /* 0x0000000415157c12 */ /* 0x000fc6000f8ec0ff */
[----:B------:R-:W-:Y:S02]  /*6ff0*/  IMAD.MOV R7, RZ, RZ, -R5 ;  /* 0x000000ffff077224 */ /* 0x000fe400078e0a05 */
[----:B------:R-:W-:Y:S02]  /*7000*/  IMAD R4, R5, UR18, R4 ;  /* 0x0000001205047c24 */ /* 0x000fe4000f8e0204 */
[----:B------:R-:W-:Y:S01]  /*7010*/  IMAD R20, R7, UR5, R20 ;  /* 0x0000000507147c24 */ /* 0x000fe2000f8e0214 */
[----:B------:R-:W-:Y:S01]  /*7020*/  ULDC UR5, c[0x0][0x600] ;  /* 0x0001800000057ab9 */ /* 0x000fe20000000800 */
[----:B------:R-:W-:Y:S02]  /*7030*/  IMAD R15, R4, UR6, R15 ;  /* 0x00000006040f7c24 */ /* 0x000fe4000f8e020f */
[----:B------:R-:W-:Y:S02]  /*7040*/  IMAD R6, R20, UR5, R21 ;  /* 0x0000000514067c24 */ /* 0x000fe4000f8e0215 */
[----:B------:R-:W-:-:S03]  /*7050*/  IMAD.MOV.U32 R4, RZ, RZ, 0x1 ;  /* 0x00000001ff047424 */ /* 0x000fc600078e00ff */
[----:B------:R-:W-:Y:S02]  /*7060*/  SEL R20, R6, R15, !P2 ;  /* 0x0000000f06147207 */ /* 0x000fe40005000000 */
[----:B------:R-:W-:Y:S01]  /*7070*/  SEL R21, R15, R6, !P2 ;  /* 0x000000060f157207 */ /* 0x000fe20005000000 */
[----:B------:R-:W-:-:S07]  /*7080*/  IMAD.MOV.U32 R6, RZ, RZ, R14 ;  /* 0x000000ffff067224 */ /* 0x000fce00078e000e */
.L_x_180:
[----:B------:R-:W-:Y:S05]  /*7090*/  BSYNC B1 ;  /* 0x0000000000017941 */ /* 0x000fea0003800000 */
.L_x_179:
[----:B------:R-:W-:-:S13]  /*70a0*/  LOP3.LUT P0, RZ, R4, 0xff, RZ, 0xc0, !PT ;  /* 0x000000ff04ff7812 */ /* 0x000fda000780c0ff */
[----:B------:R-:W-:Y:S05]  /*70b0*/  @P0 BRA `(.L_x_183) ;  /* 0xfffffff400400947 */ /* 0x000fea000383ffff */
[----:B------:R-:W-:Y:S05]  /*70c0*/  BSYNC B0 ;  /* 0x0000000000007941 */ /* 0x000fea0003800000 */
.L_x_172:
[----:B------:R-:W-:-:S03]  /*70d0*/  UMOV UR5, 0xffffffff ;  /* 0xffffffff00057882 */ /* 0x000fc60000000000 */
[----:B------:R-:W-:Y:S05]  /*70e0*/  BRA.DIV UR5, `(.L_x_184) ;  /* 0x0000000605387947 */ /* 0x000fea000b800000 */
[----:B------:R-:W-:-:S13]  /*70f0*/  ELECT P6, URZ, PT ;  /* 0x00000000003f782f */ /* 0x000fda00038c0000 */
.L_x_199:
[----:B------:R-:W-:Y:S04]  /*7100*/  BSSY B0, `(.L_x_185) ;  /* 0x0000034000007945 */ /* 0x000fe80003800000 */
[----:B------:R-:W-:Y:S05]  /*7110*/  @!P6 BRA `(.L_x_186) ;  /* 0x0000000000c8e947 */ /* 0x000fea0003800000 */
[----:B------:R-:W-:-:S04]  /*7120*/  LOP3.LUT R19, R19, 0x2, RZ, 0xfc, !PT ;  /* 0x0000000213137812 */ /* 0x000fc800078efcff */
[----:B------:R-:W-:-:S13]  /*7130*/  ISETP.NE.AND P0, PT, R19, 0x3, PT ;  /* 0x000000031300780c */ /* 0x000fda0003f05270 */
[----:B------:R-:W-:Y:S05]  /*7140*/  @!P0 BRA `(.L_x_187) ;  /* 0x0000000000048947 */ /* 0x000fea0003800000 */
[----:B------:R-:W-:Y:S01]  /*7150*/  BPT.TRAP 0x1 ;  /* 0x000000040000795c */ /* 0x000fe20000300000 */
.L_x_187:
[----:B------:R-:W0:Y:S01]  /*7160*/  S2R R5, SR_CgaCtaId ;  /* 0x0000000000057919 */ /* 0x000e220000008800 */
[----:B------:R-:W-:Y:S02]  /*7170*/  MOV R2, 0x400 ;  /* 0x0000040000027802 */ /* 0x000fe40000000f00 */
[----:B------:R-:W-:Y:S02]  /*7180*/  SHF.L.U32 R4, R0, 0x1f, RZ ;  /* 0x0000001f00047819 */ /* 0x000fe400000006ff */
[----:B0-----:R-:W-:-:S05]  /*7190*/  LEA R2, R5, R2, 0x18 ;  /* 0x0000000205027211 */ /* 0x001fca00078ec0ff */
[----:B------:R-:W-:-:S04]  /*71a0*/  VIADD R2, R2, 0x28 ;  /* 0x0000002802027836 */ /* 0x000fc80000000000 */
[C---:B------:R-:W-:Y:S02]  /*71b0*/  IMAD R7, R3.reuse, 0x8, R2 ;  /* 0x0000000803077824 */ /* 0x040fe400078e0202 */
[----:B------:R-:W-:Y:S02]  /*71c0*/  VIADD R3, R3, 0x1 ;  /* 0x0000000103037836 */ /* 0x000fe40000000000 */
[----:B------:R-:W0:Y:S03]  /*71d0*/  SYNCS.PHASECHK.TRANS64.TRYWAIT P0, [R7+URZ], R4 ;  /* 0x00000004070075a7 */ /* 0x000e26000800017f */
[----:B------:R-:W-:-:S04]  /*71e0*/  ISETP.NE.AND P1, PT, R3, 0x5, PT ;  /* 0x000000050300780c */ /* 0x000fc80003f25270 */
[----:B------:R-:W-:Y:S02]  /*71f0*/  SEL R5, RZ, 0x1, P1 ;  /* 0x00000001ff057807 */ /* 0x000fe40000800000 */
[----:B------:R-:W-:Y:S02]  /*7200*/  SEL R3, R3, RZ, P1 ;  /* 0x000000ff03037207 */ /* 0x000fe40000800000 */
[----:B------:R-:W-:-:S03]  /*7210*/  LOP3.LUT R6, R0, R5, RZ, 0x3c, !PT ;  /* 0x0000000500067212 */ /* 0x000fc600078e3cff */
[----:B------:R-:W-:Y:S01]  /*7220*/  IMAD R8, R3, 0x8, R2 ;  /* 0x0000000803087824 */ /* 0x000fe200078e0202 */
[----:B------:R-:W-:Y:S01]  /*7230*/  SHF.L.U32 R5, R6, 0x1f, RZ ;  /* 0x0000001f06057819 */ /* 0x000fe200000006ff */
[----:B0-----:R-:W-:Y:S06]  /*7240*/  @!P0 BRA `(.L_x_188) ;  /* 0x0000000400008947 */ /* 0x001fec0003800000 */
.L_x_200:
[----:B------:R-:W1:Y:S01]  /*7250*/  SYNCS.PHASECHK.TRANS64.TRYWAIT P0, [R8+URZ], R5 ;  /* 0x00000005080075a7 */ /* 0x000e62000800017f */
[----:B------:R-:W-:-:S05]  /*7260*/  VIADD R0, R3, 0x1 ;  /* 0x0000000103007836 */ /* 0x000fca0000000000 */
[----:B------:R-:W-:-:S04]  /*7270*/  ISETP.NE.AND P1, PT, R0, 0x5, PT ;  /* 0x000000050000780c */ /* 0x000fc80003f25270 */
[----:B------:R-:W-:Y:S02]  /*7280*/  SEL R3, RZ, 0x1, P1 ;  /* 0x00000001ff037807 */ /* 0x000fe40000800000 */
[----:B0-----:R-:W-:Y:S02]  /*7290*/  SEL R7, R0, RZ, P1 ;  /* 0x000000ff00077207 */ /* 0x001fe40000800000 */
[----:B------:R-:W-:-:S03]  /*72a0*/  LOP3.LUT R6, R6, R3, RZ, 0x3c, !PT ;  /* 0x0000000306067212 */ /* 0x000fc600078e3cff */
[----:B------:R-:W-:Y:S01]  /*72b0*/  IMAD R9, R7, 0x8, R2 ;  /* 0x0000000807097824 */ /* 0x000fe200078e0202 */
[----:B------:R-:W-:Y:S01]  /*72c0*/  SHF.L.U32 R4, R6, 0x1f, RZ ;  /* 0x0000001f06047819 */ /* 0x000fe200000006ff */
[----:B-1----:R-:W-:Y:S06]  /*72d0*/  @!P0 BRA `(.L_x_189) ;  /* 0x0000000000f08947 */ /* 0x002fec0003800000 */
.L_x_201:
[----:B------:R-:W1:Y:S01]  /*72e0*/  SYNCS.PHASECHK.TRANS64.TRYWAIT P0, [R9+URZ], R4 ;  /* 0x00000004090075a7 */ /* 0x000e62000800017f */
[----:B------:R-:W-:-:S05]  /*72f0*/  VIADD R0, R7, 0x1 ;  /* 0x0000000107007836 */ /* 0x000fca0000000000 */
[----:B------:R-:W-:-:S04]  /*7300*/  ISETP.NE.AND P1, PT, R0, 0x5, PT ;  /* 0x000000050000780c */ /* 0x000fc80003f25270 */
[----:B------:R-:W-:Y:S02]  /*7310*/  SEL R3, RZ, 0x1, P1 ;  /* 0x00000001ff037807 */ /* 0x000fe40000800000 */
[----:B------:R-:W-:Y:S02]  /*7320*/  SEL R7, R0, RZ, P1 ;  /* 0x000000ff00077207 */ /* 0x000fe40000800000 */
[----:B------:R-:W-:-:S03]  /*7330*/  LOP3.LUT R11, R6, R3, RZ, 0x3c, !PT ;  /* 0x00000003060b7212 */ /* 0x000fc600078e3cff */
[----:B------:R-:W-:Y:S01]  /*7340*/  IMAD R6, R7, 0x8, R2 ;  /* 0x0000000807067824 */ /* 0x000fe200078e0202 */
[----:B0-----:R-:W-:Y:S01]  /*7350*/  SHF.L.U32 R5, R11, 0x1f, RZ ;  /* 0x0000001f0b057819 */ /* 0x001fe200000006ff */
[----:B-1----:R-:W-:Y:S06]  /*7360*/  @!P0 BRA `(.L_x_190) ;  /* 0x0000000000e08947 */ /* 0x002fec0003800000 */
.L_x_202:
[----:B------:R-:W1:Y:S01]  /*7370*/  SYNCS.PHASECHK.TRANS64.TRYWAIT P0, [R6+URZ], R5 ;  /* 0x00000005060075a7 */ /* 0x000e62000800017f */
[----:B------:R-:W-:-:S05]  /*7380*/  VIADD R0, R7, 0x1 ;  /* 0x0000000107007836 */ /* 0x000fca0000000000 */
[----:B------:R-:W-:-:S04]  /*7390*/  ISETP.NE.AND P1, PT, R0, 0x5, PT ;  /* 0x000000050000780c */ /* 0x000fc80003f25270 */
[----:B0-----:R-:W-:Y:S02]  /*73a0*/  SEL R4, RZ, 0x1, P1 ;  /* 0x00000001ff047807 */ /* 0x001fe40000800000 */
[----:B------:R-:W-:Y:S02]  /*73b0*/  SEL R3, R0, RZ, P1 ;  /* 0x000000ff00037207 */ /* 0x000fe40000800000 */
[----:B------:R-:W-:Y:S01]  /*73c0*/  LOP3.LUT R0, R11, R4, RZ, 0x3c, !PT ;  /* 0x000000040b007212 */ /* 0x000fe200078e3cff */
[----:B-1----:R-:W-:Y:S06]  /*73d0*/  @!P0 BRA `(.L_x_191) ;  /* 0x0000000000d88947 */ /* 0x002fec0003800000 */
.L_x_203:
[----:B------:R-:W-:Y:S01]  /*73e0*/  IMAD R3, R3, 0x8, R2 ;  /* 0x0000000803037824 */ /* 0x000fe200078e0202 */
[----:B------:R-:W-:-:S07]  /*73f0*/  SHF.L.U32 R0, R0, 0x1f, RZ ;  /* 0x0000001f00007819 */ /* 0x000fce00000006ff */
.L_x_192:
[----:B-1----:R1:W2:Y:S02]  /*7400*/  SYNCS.PHASECHK.TRANS64.TRYWAIT P0, [R3+URZ], R0 ;  /* 0x00000000030075a7 */ /* 0x0022a4000800017f */
[----:B--2---:R-:W-:Y:S05]  /*7410*/  @!P0 NANOSLEEP.SYNCS 0x989680 ;  /* 0x009896800000895d */ /* 0x004fea0003900000 */
[----:B------:R-:W2:Y:S02]  /*7420*/  @!P0 SYNCS.PHASECHK.TRANS64 P0, [R3+URZ], R0 ;  /* 0x00000000030085a7 */ /* 0x000ea4000800007f */
[----:B--2---:R-:W-:Y:S05]  /*7430*/  @!P0 BRA `(.L_x_192) ;  /* 0xfffffffc00f08947 */ /* 0x004fea000383ffff */
.L_x_186:
[----:B------:R-:W-:Y:S05]  /*7440*/  BSYNC B0 ;  /* 0x0000000000007941 */ /* 0x000fea0003800000 */
.L_x_185:
[----:B------:R-:W-:Y:S05]  /*7450*/  EXIT ;  /* 0x000000000000794d */ /* 0x000fea0003800000 */
.L_x_21:
[----:B----4-:R4:W0:Y:S02]  /*7460*/  SYNCS.PHASECHK.TRANS64.TRYWAIT P1, [R3+URZ], R0 ;  /* 0x00000000030075a7 */ /* 0x010824000802017f */
[----:B0-----:R-:W-:Y:S05]  /*7470*/  @!P1 NANOSLEEP.SYNCS 0x989680 ;  /* 0x009896800000995d */ /* 0x001fea0003900000 */
[----:B------:R-:W0:Y:S02]  /*7480*/  @!P1 SYNCS.PHASECHK.TRANS64 P1, [R3+URZ], R0 ;  /* 0x00000000030095a7 */ /* 0x000e24000802007f */
[----:B0-----:R-:W-:Y:S05]  /*7490*/  @!P1 BRA `(.L_x_21) ;  /* 0xfffffffc00f09947 */ /* 0x001fea000383ffff */
[----:B------:R-:W-:Y:S05]  /*74a0*/  BRA `(.L_x_20) ;  /* 0xffffffa000247947 */ /* 0x000fea000383ffff */
.L_x_26:
[----:B-1----:R1:W3:Y:S02]  /*74b0*/  SYNCS.PHASECHK.TRANS64.TRYWAIT P1, [R5+URZ], R4 ;  /* 0x00000004050075a7 */ /* 0x0022e4000802017f */
[----:B---3--:R-:W-:Y:S05]  /*74c0*/  @!P1 NANOSLEEP.SYNCS 0x989680 ;  /* 0x009896800000995d */ /* 0x008fea0003900000 */
[----:B------:R-:W3:Y:S02]  /*74d0*/  @!P1 SYNCS.PHASECHK.TRANS64 P1, [R5+URZ], R4 ;  /* 0x00000004050095a7 */ /* 0x000ee4000802007f */
[----:B---3--:R-:W-:Y:S05]  /*74e0*/  @!P1 BRA `(.L_x_26) ;  /* 0xfffffffc00f09947 */ /* 0x008fea000383ffff */
[----:B------:R-:W-:Y:S05]  /*74f0*/  BRA `(.L_x_25) ;  /* 0xffffffa400707947 */ /* 0x000fea000383ffff */
.L_x_173:
[----:B------:R-:W-:Y:S01]  /*7500*/  BSSY B1, `(.L_x_193) ;  /* 0x0000006000017945 */ /* 0x000fe20003800000 */
[----:B------:R-:W-:-:S07]  /*7510*/  IMAD.MOV.U32 R15, RZ, RZ, -0x1 ;  /* 0xffffffffff0f7424 */ /* 0x000fce00078e00ff */
[----:B------:R-:W-:Y:S05]  /*7520*/  WARPSYNC.COLLECTIVE R15, `(.L_x_194) ;  /* 0x000000000f0c7348 */ /* 0x000fea0003c00000 */
[----:B------:R-:W-:Y:S02]  /*7530*/  ELECT P6, UR62, PT ;  /* 0x00000000003e782f */ /* 0x000fe400038c0000 */
[----:B------:R-:W-:Y:S01]  /*7540*/  MOV R14, UR62 ;  /* 0x0000003e000e7c02 */ /* 0x000fe20008000f00 */
[----:B------:R-:W-:Y:S10]  /*7550*/  ENDCOLLECTIVE ;  /* 0x000000000000791b */ /* 0x000ff40003800000 */
.L_x_194:
[----:B------:R-:W-:Y:S05]  /*7560*/  BSYNC B1 ;  /* 0x0000000000017941 */ /* 0x000fea0003800000 */
.L_x_193:
[----:B------:R-:W-:Y:S05]  /*7570*/  BRA `(.L_x_195) ;  /* 0xfffffff0001c7947 */ /* 0x000fea000383ffff */
.L_x_176:
[----:B-1----:R1:W2:Y:S02]  /*7580*/  SYNCS.PHASECHK.TRANS64.TRYWAIT P0, [R23+URZ+0x28], R14 ;  /* 0x0000280e170075a7 */ /* 0x0022a4000800017f */
[----:B--2---:R-:W-:Y:S05]  /*7590*/  @!P0 NANOSLEEP.SYNCS 0x989680 ;  /* 0x009896800000895d */ /* 0x004fea0003900000 */
[----:B------:R-:W2:Y:S02]  /*75a0*/  @!P0 SYNCS.PHASECHK.TRANS64 P0, [R23+URZ+0x28], R14 ;  /* 0x0000280e170085a7 */ /* 0x000ea4000800007f */
[----:B--2---:R-:W-:Y:S05]  /*75b0*/  @!P0 BRA `(.L_x_176) ;  /* 0xfffffffc00f08947 */ /* 0x004fea000383ffff */
[----:B------:R-:W-:Y:S05]  /*75c0*/  BRA `(.L_x_196) ;  /* 0xfffffff000547947 */ /* 0x000fea000383ffff */
.L_x_184:
[----:B------:R-:W-:Y:S01]  /*75d0*/  BSSY B0, `(.L_x_197) ;  /* 0x0000006000007945 */ /* 0x000fe20003800000 */
[----:B------:R-:W-:-:S07]  /*75e0*/  IMAD.MOV.U32 R15, RZ, RZ, -0x1 ;  /* 0xffffffffff0f7424 */ /* 0x000fce00078e00ff */
[----:B------:R-:W-:Y:S05]  /*75f0*/  WARPSYNC.COLLECTIVE R15, `(.L_x_198) ;  /* 0x000000000f0c7348 */ /* 0x000fea0003c00000 */
[----:B------:R-:W-:Y:S02]  /*7600*/  ELECT P6, UR62, PT ;  /* 0x00000000003e782f */ /* 0x000fe400038c0000 */
[----:B------:R-:W-:Y:S01]  /*7610*/  MOV R14, UR62 ;  /* 0x0000003e000e7c02 */ /* 0x000fe20008000f00 */
[----:B------:R-:W-:Y:S10]  /*7620*/  ENDCOLLECTIVE ;  /* 0x000000000000791b */ /* 0x000ff40003800000 */
.L_x_198:
[----:B------:R-:W-:Y:S05]  /*7630*/  BSYNC B0 ;  /* 0x0000000000007941 */ /* 0x000fea0003800000 */
.L_x_197:
[----:B------:R-:W-:Y:S05]  /*7640*/  BRA `(.L_x_199) ;  /* 0xfffffff800ac7947 */ /* 0x000fea000383ffff */
.L_x_188:
[----:B0-----:R0:W1:Y:S02]  /*7650*/  SYNCS.PHASECHK.TRANS64.TRYWAIT P0, [R7+URZ], R4 ;  /* 0x00000004070075a7 */ /* 0x001064000800017f */
[----:B-1----:R-:W-:Y:S05]  /*7660*/  @!P0 NANOSLEEP.SYNCS 0x989680 ;  /* 0x009896800000895d */ /* 0x002fea0003900000 */
[----:B------:R-:W1:Y:S02]  /*7670*/  @!P0 SYNCS.PHASECHK.TRANS64 P0, [R7+URZ], R4 ;  /* 0x00000004070085a7 */ /* 0x000e64000800007f */
[----:B-1----:R-:W-:Y:S05]  /*7680*/  @!P0 BRA `(.L_x_188) ;  /* 0xfffffffc00f08947 */ /* 0x002fea000383ffff */
[----:B------:R-:W-:Y:S05]  /*7690*/  BRA `(.L_x_200) ;  /* 0xfffffff800ec7947 */ /* 0x000fea000383ffff */
.L_x_189:
[----:B0-----:R0:W1:Y:S02]  /*76a0*/  SYNCS.PHASECHK.TRANS64.TRYWAIT P0, [R8+URZ], R5 ;  /* 0x00000005080075a7 */ /* 0x001064000800017f */
[----:B-1----:R-:W-:Y:S05]  /*76b0*/  @!P0 NANOSLEEP.SYNCS 0x989680 ;  /* 0x009896800000895d */ /* 0x002fea0003900000 */
[----:B------:R-:W1:Y:S02]  /*76c0*/  @!P0 SYNCS.PHASECHK.TRANS64 P0, [R8+URZ], R5 ;  /* 0x00000005080085a7 */ /* 0x000e64000800007f */
[----:B-1----:R-:W-:Y:S05]  /*76d0*/  @!P0 BRA `(.L_x_189) ;  /* 0xfffffffc00f08947 */ /* 0x002fea000383ffff */
[----:B------:R-:W-:Y:S05]  /*76e0*/  BRA `(.L_x_201) ;  /* 0xfffffff800fc7947 */ /* 0x000fea000383ffff */
.L_x_190:
[----:B0-----:R0:W1:Y:S02]  /*76f0*/  SYNCS.PHASECHK.TRANS64.TRYWAIT P0, [R9+URZ], R4 ;  /* 0x00000004090075a7 */ /* 0x001064000800017f */
[----:B-1----:R-:W-:Y:S05]  /*7700*/  @!P0 NANOSLEEP.SYNCS 0x989680 ;  /* 0x009896800000895d */ /* 0x002fea0003900000 */
[----:B------:R-:W1:Y:S02]  /*7710*/  @!P0 SYNCS.PHASECHK.TRANS64 P0, [R9+URZ], R4 ;  /* 0x00000004090085a7 */ /* 0x000e64000800007f */
[----:B-1----:R-:W-:Y:S05]  /*7720*/  @!P0 BRA `(.L_x_190) ;  /* 0xfffffffc00f08947 */ /* 0x002fea000383ffff */
[----:B------:R-:W-:Y:S05]  /*7730*/  BRA `(.L_x_202) ;  /* 0xfffffffc000c7947 */ /* 0x000fea000383ffff */
.L_x_191:
[----:B0-----:R0:W1:Y:S02]  /*7740*/  SYNCS.PHASECHK.TRANS64.TRYWAIT P0, [R6+URZ], R5 ;  /* 0x00000005060075a7 */ /* 0x001064000800017f */
[----:B-1----:R-:W-:Y:S05]  /*7750*/  @!P0 NANOSLEEP.SYNCS 0x989680 ;  /* 0x009896800000895d */ /* 0x002fea0003900000 */
[----:B------:R-:W1:Y:S02]  /*7760*/  @!P0 SYNCS.PHASECHK.TRANS64 P0, [R6+URZ], R5 ;  /* 0x00000005060085a7 */ /* 0x000e64000800007f */
[----:B-1----:R-:W-:Y:S05]  /*7770*/  @!P0 BRA `(.L_x_191) ;  /* 0xfffffffc00f08947 */ /* 0x002fea000383ffff */
[----:B------:R-:W-:Y:S05]  /*7780*/  BRA `(.L_x_203) ;  /* 0xfffffffc00147947 */ /* 0x000fea000383ffff */
.L_x_204:
[----:B------:R-:W-:-:S00]  /*7790*/  BRA `(.L_x_204) ;  /* 0xfffffffc00fc7947 */ /* 0x000fc0000383ffff */
[----:B------:R-:W-:-:S00]  /*77a0*/  NOP ;  /* 0x0000000000007918 */ /* 0x000fc00000000000 */
        /* <DEDUP_REMOVED lines=13> */
.L_x_205:


//--------------------- .nv.global.init           --------------------------
	.section	.nv.global.init,"aw",@progbits
.nv.global.init:
	.type		$str$22,@object
	.size		$str$22,($str$23 - $str$22)
$str$22:
        /*0000*/ 	.byte	0x6b, 0x5f, 0x74, 0x69, 0x6c, 0x65, 0x5f, 0x63, 0x6f, 0x75, 0x6e, 0x74, 0x20, 0x3e, 0x3d, 0x20
        /*0010*/ 	.byte	0x31, 0x00
	.type		$str$23,@object
	.size		$str$23,(__unnamed_1 - $str$23)
$str$23:
        /*0012*/ 	.byte	0x2f, 0x74, 0x6d, 0x70, 0x2f, 0x63, 0x75, 0x74, 0x6c, 0x61, 0x73, 0x73, 0x5f, 0x73, 0x77, 0x65
        /*0022*/ 	.byte	0x65, 0x70, 0x5f, 0x73, 0x72, 0x63, 0x2f, 0x69, 0x6e, 0x63, 0x6c, 0x75, 0x64, 0x65, 0x2f, 0x63
        /*0032*/ 	.byte	0x75, 0x74, 0x6c, 0x61, 0x73, 0x73, 0x2f, 0x67, 0x65, 0x6d, 0x6d, 0x2f, 0x63, 0x6f, 0x6c, 0x6c
        /*0042*/ 	.byte	0x65, 0x63, 0x74, 0x69, 0x76, 0x65, 0x2f, 0x73, 0x6d, 0x39, 0x30, 0x5f, 0x6d, 0x6d, 0x61, 0x5f
        /*0052*/ 	.byte	0x74, 0x6d, 0x61, 0x5f, 0x67, 0x6d, 0x6d, 0x61, 0x5f, 0x73, 0x73, 0x5f, 0x77, 0x61, 0x72, 0x70
        /*0062*/ 	.byte	0x73, 0x70, 0x65, 0x63, 0x69, 0x61, 0x6c, 0x69, 0x7a, 0x65, 0x64, 0x2e, 0x68, 0x70, 0x70, 0x00
	.type		__unnamed_1,@object
	.size		__unnamed_1,(.L_0 - __unnamed_1)
__unnamed_1:
        /*0072*/ 	.byte	0x76, 0x6f, 0x69, 0x64, 0x20, 0x63, 0x75, 0x74, 0x6c, 0x61, 0x73, 0x73, 0x3a, 0x3a, 0x67, 0x65
        /* <DEDUP_REMOVED lines=172> */
        /*0b42*/ 	.byte	0x3a, 0x3a, 0x69, 0x64, 0x65, 0x6e, 0x74, 0x69, 0x74, 0x79, 0x5d, 0x00
.L_0:


//--------------------- .nv.shared._ZN7cutlass13device_kernelINS_4gemm6kernel13GemmUniversalIN4cute5tupleIJiiiiEEENS1_10collective13CollectiveMmaINS1_34MainloopSm90TmaGmmaWarpSpecializedILi5ENS5_IJNS4_1CILi8EEENSA_ILi1EEESC_EEENS1_35KernelTmaWarpSpecializedCooperativeEEENS5_IJNSA_ILi256EEENSA_ILi64EEENSA_ILi128EEEEEEaNS5_IJlSC_lEEEaSK_NS4_8TiledMMAINS4_8MMA_AtomIJNS4_4SM904GMMA26MMA_64x64x32_S32S8S8_SS_TNEEEENS4_6LayoutINS5_IJNSA_ILi2EEESC_SC_EEENS5_IJSC_NSA_ILi0EEESU_EEEEENS5_IJNS4_10UnderscoreESX_SX_EEEEENS4_13SM90_TMA_LOADENS4_14ComposedLayoutINS4_7SwizzleILi3ELi4ELi3EEENS4_18smem_ptr_flag_bitsILi8EEENSR_INS5_IJSB_SI_EEENS5_IJSI_SC_EEEEEEEvNS4_8identityENS4_23SM90_TMA_LOAD_MULTICASTES19_vS1A_EENS_8epilogue10collective6detail29Sm90TmaWarpSpecializedAdapterINS1E_15DefaultEpilogueIaSK_SK_NS1D_6thread17LinearCombinationIaLi1EiiLNS1I_9ScaleType4KindE0ELNS_15FloatRoundStyleE2EaEENS1_15EpilogueDefaultEEEEEvvEEEEvNT_6ParamsE --------------------------
	.section	.nv.shared._ZN7cutlass13device_kernelINS_4gemm6kernel13GemmUniversalIN4cute5tupleIJiiiiEEENS1_10collective13CollectiveMmaINS1_34MainloopSm90TmaGmmaWarpSpecializedILi5ENS5_IJNS4_1CILi8EEENSA_ILi1EEESC_EEENS1_35KernelTmaWarpSpecializedCooperativeEEENS5_IJNSA_ILi256EEENSA_ILi64EEENSA_ILi128EEEEEEaNS5_IJlSC_lEEEaSK_NS4_8TiledMMAINS4_8MMA_AtomIJNS4_4SM904GMMA26MMA_64x64x32_S32S8S8_SS_TNEEEENS4_6LayoutINS5_IJNSA_ILi2EEESC_SC_EEENS5_IJSC_NSA_ILi0EEESU_EEEEENS5_IJNS4_10UnderscoreESX_SX_EEEEENS4_13SM90_TMA_LOADENS4_14ComposedLayoutINS4_7SwizzleILi3ELi4ELi3EEENS4_18smem_ptr_flag_bitsILi8EEENSR_INS5_IJSB_SI_EEENS5_IJSI_SC_EEEEEEEvNS4_8identityENS4_23SM90_TMA_LOAD_MULTICASTES19_vS1A_EENS_8epilogue10collective6detail29Sm90TmaWarpSpecializedAdapterINS1E_15DefaultEpilogueIaSK_SK_NS1D_6thread17LinearCombinationIaLi1EiiLNS1I_9ScaleType4KindE0ELNS_15FloatRoundStyleE2EaEENS1_15EpilogueDefaultEEEEEvvEEEEvNT_6ParamsE,"aw",@nobits
	.sectionflags	@""
	.align	16
	.zero		1024


//--------------------- .nv.shared.reserved.0     --------------------------
	.section	.nv.shared.reserved.0,"aw",@nobits
	.weak		__nv_reservedSMEM_offset_0_alias
	.size		__nv_reservedSMEM_offset_0_alias, 0, 0
	.other		__nv_reservedSMEM_offset_0_alias,@"STO_CUDA_RESERVED_SHARED STV_DEFAULT"
__nv_reservedSMEM_offset_0_alias:
	.zero		0


//--------------------- .nv.global                --------------------------
	.section	.nv.global,"aw",@nobits
.nv.global:
	.type		_ZN40_INTERNAL_199859a5_4_k_cu_92f625dd_240824cute1_E,@object
	.size		_ZN40_INTERNAL_199859a5_4_k_cu_92f625dd_240824cute1_E,(_ZN40_INTERNAL_199859a5_4_k_cu_92f625dd_240824cuda3std3__45__cpo6cbeginE - _ZN40_INTERNAL_199859a5_4_k_cu_92f625dd_240824cute1_E)
_ZN40_INTERNAL_199859a5_4_k_cu_92f625dd_240824cute1_E:
	.zero		1
	.type		_ZN40_INTERNAL_199859a5_4_k_cu_92f625dd_240824cuda3std3__45__cpo6cbeginE,@object
	.size		_ZN40_INTERNAL_199859a5_4_k_cu_92f625dd_240824cuda3std3__45__cpo6cbeginE,(_ZN40_INTERNAL_199859a5_4_k_cu_92f625dd_240824cuda3std3__48in_placeE - _ZN40_INTERNAL_199859a5_4_k_cu_92f625dd_240824cuda3std3__45__cpo6cbeginE)
_ZN40_INTERNAL_199859a5_4_k_cu_92f625dd_240824cuda3std3__45__cpo6cbeginE:
	.zero		1
	.type		_ZN40_INTERNAL_199859a5_4_k_cu_92f625dd_240824cuda3std3__48in_placeE,@object
	.size		_ZN40_INTERNAL_199859a5_4_k_cu_92f625dd_240824cuda3std3__48in_placeE,(_ZN40_INTERNAL_199859a5_4_k_cu_92f625dd_240824cuda3std6ranges3__45__cpo9iter_moveE - _ZN40_INTERNAL_199859a5_4_k_cu_92f625dd_240824cuda3std3__48in_placeE)
_ZN40_INTERNAL_199859a5_4_k_cu_92f625dd_240824cuda3std3__48in_placeE:
	.zero		1
	.type		_ZN40_INTERNAL_199859a5_4_k_cu_92f625dd_240824cuda3std6ranges3__45__cpo9iter_moveE,@object
	.size		_ZN40_INTERNAL_199859a5_4_k_cu_92f625dd_240824cuda3std6ranges3__45__cpo9iter_moveE,(_ZN40_INTERNAL_199859a5_4_k_cu_92f625dd_240824cuda3std3__45__cpo5beginE - _ZN40_INTERNAL_199859a5_4_k_cu_92f625dd_240824cuda3std6ranges3__45__cpo9iter_moveE)
_ZN40_INTERNAL_199859a5_4_k_cu_92f625dd_240824cuda3std6ranges3__45__cpo9iter_moveE:
	.zero		1
	.type		_ZN40_INTERNAL_199859a5_4_k_cu_92f625dd_240824cuda3std3__45__cpo5beginE,@object
	.size		_ZN40_INTERNAL_199859a5_4_k_cu_92f625dd_240824cuda3std3__45__cpo5beginE,(_ZN40_INTERNAL_199859a5_4_k_cu_92f625dd_240824cuda3std3__442_GLOBAL__N__199859a5_4_k_cu_92f625dd_240826ignoreE - _ZN40_INTERNAL_199859a5_4_k_cu_92f625dd_240824cuda3std3__45__cpo5beginE)
_ZN40_INTERNAL_199859a5_4_k_cu_92f625dd_240824cuda3std3__45__cpo5beginE:
	.zero		1
	.type		_ZN40_INTERNAL_199859a5_4_k_cu_92f625dd_240824cuda3std3__442_GLOBAL__N__199859a5_4_k_cu_92f625dd_240826ignoreE,@object
	.size		_ZN40_INTERNAL_199859a5_4_k_cu_92f625dd_240824cuda3std3__442_GLOBAL__N__199859a5_4_k_cu_92f625dd_240826ignoreE,(_ZN40_INTERNAL_199859a5_4_k_cu_92f625dd_240824cute7productE - _ZN40_INTERNAL_199859a5_4_k_cu_92f625dd_240824cuda3std3__442_GLOBAL__N__199859a5_4_k_cu_92f625dd_240826ignoreE)
_ZN40_INTERNAL_199859a5_4_k_cu_92f625dd_240824cuda3std3__442_GLOBAL__N__199859a5_4_k_cu_92f625dd_240826ignoreE:
	.zero		1
	.type		_ZN40_INTERNAL_199859a5_4_k_cu_92f625dd_240824cute7productE,@object
	.size		_ZN40_INTERNAL_199859a5_4_k_cu_92f625dd_240824cute7productE,(_ZN40_INTERNAL_199859a5_4_k_cu_92f625dd_240824cuda3std3__45__cpo3endE - _ZN40_INTERNAL_199859a5_4_k_cu_92f625dd_240824cute7productE)
_ZN40_INTERNAL_199859a5_4_k_cu_92f625dd_240824cute7productE:
	.zero		1
	.type		_ZN40_INTERNAL_199859a5_4_k_cu_92f625dd_240824cuda3std3__45__cpo3endE,@object
	.size		_ZN40_INTERNAL_199859a5_4_k_cu_92f625dd_240824cuda3std3__45__cpo3endE,(_ZN40_INTERNAL_199859a5_4_k_cu_92f625dd_240824cuda3std3__419piecewise_constructE - _ZN40_INTERNAL_199859a5_4_k_cu_92f625dd_240824cuda3std3__45__cpo3endE)
_ZN40_INTERNAL_199859a5_4_k_cu_92f625dd_240824cuda3std3__45__cpo3endE:
	.zero		1
	.type		_ZN40_INTERNAL_199859a5_4_k_cu_92f625dd_240824cuda3std3__419piecewise_constructE,@object
	.size		_ZN40_INTERNAL_199859a5_4_k_cu_92f625dd_240824cuda3std3__419piecewise_constructE,(_ZN40_INTERNAL_199859a5_4_k_cu_92f625dd_240824cuda3std3__45__cpo4cendE - _ZN40_INTERNAL_199859a5_4_k_cu_92f625dd_240824cuda3std3__419piecewise_constructE)
_ZN40_INTERNAL_199859a5_4_k_cu_92f625dd_240824cuda3std3__419piecewise_constructE:
	.zero		1
	.type		_ZN40_INTERNAL_199859a5_4_k_cu_92f625dd_240824cuda3std3__45__cpo4cendE,@object
	.size		_ZN40_INTERNAL_199859a5_4_k_cu_92f625dd_240824cuda3std3__45__cpo4cendE,(_ZN40_INTERNAL_199859a5_4_k_cu_92f625dd_240824cuda3std6ranges3__45__cpo4swapE - _ZN40_INTERNAL_199859a5_4_k_cu_92f625dd_240824cuda3std3__45__cpo4cendE)
_ZN40_INTERNAL_199859a5_4_k_cu_92f625dd_240824cuda3std3__45__cpo4cendE:
	.zero		1
	.type		_ZN40_INTERNAL_199859a5_4_k_cu_92f625dd_240824cuda3std6ranges3__45__cpo4swapE,@object
	.size		_ZN40_INTERNAL_199859a5_4_k_cu_92f625dd_240824cuda3std6ranges3__45__cpo4swapE,(.L_8 - _ZN40_INTERNAL_199859a5_4_k_cu_92f625dd_240824cuda3std6ranges3__45__cpo4swapE)
_ZN40_INTERNAL_199859a5_4_k_cu_92f625dd_240824cuda3std6ranges3__45__cpo4swapE:
	.zero		1
.L_8:


//--------------------- .nv.constant0._ZN7cutlass13device_kernelINS_4gemm6kernel13GemmUniversalIN4cute5tupleIJiiiiEEENS1_10collective13CollectiveMmaINS1_34MainloopSm90TmaGmmaWarpSpecializedILi5ENS5_IJNS4_1CILi8EEENSA_ILi1EEESC_EEENS1_35KernelTmaWarpSpecializedCooperativeEEENS5_IJNSA_ILi256EEENSA_ILi64EEENSA_ILi128EEEEEEaNS5_IJlSC_lEEEaSK_NS4_8TiledMMAINS4_8MMA_AtomIJNS4_4SM904GMMA26MMA_64x64x32_S32S8S8_SS_TNEEEENS4_6LayoutINS5_IJNSA_ILi2EEESC_SC_EEENS5_IJSC_NSA_ILi0EEESU_EEEEENS5_IJNS4_10UnderscoreESX_SX_EEEEENS4_13SM90_TMA_LOADENS4_14ComposedLayoutINS4_7SwizzleILi3ELi4ELi3EEENS4_18smem_ptr_flag_bitsILi8EEENSR_INS5_IJSB_SI_EEENS5_IJSI_SC_EEEEEEEvNS4_8identityENS4_23SM90_TMA_LOAD_MULTICASTES19_vS1A_EENS_8epilogue10collective6detail29Sm90TmaWarpSpecializedAdapterINS1E_15DefaultEpilogueIaSK_SK_NS1D_6thread17LinearCombinationIaLi1EiiLNS1I_9ScaleType4KindE0ELNS_15FloatRoundStyleE2EaEENS1_15EpilogueDefaultEEEEEvvEEEEvNT_6ParamsE --------------------------
	.section	.nv.constant0._ZN7cutlass13device_kernelINS_4gemm6kernel13GemmUniversalIN4cute5tupleIJiiiiEEENS1_10collective13CollectiveMmaINS1_34MainloopSm90TmaGmmaWarpSpecializedILi5ENS5_IJNS4_1CILi8EEENSA_ILi1EEESC_EEENS1_35KernelTmaWarpSpecializedCooperativeEEENS5_IJNSA_ILi256EEENSA_ILi64EEENSA_ILi128EEEEEEaNS5_IJlSC_lEEEaSK_NS4_8TiledMMAINS4_8MMA_AtomIJNS4_4SM904GMMA26MMA_64x64x32_S32S8S8_SS_TNEEEENS4_6LayoutINS5_IJNSA_ILi2EEESC_SC_EEENS5_IJSC_NSA_ILi0EEESU_EEEEENS5_IJNS4_10UnderscoreESX_SX_EEEEENS4_13SM90_TMA_LOADENS4_14ComposedLayoutINS4_7SwizzleILi3ELi4ELi3EEENS4_18smem_ptr_flag_bitsILi8EEENSR_INS5_IJSB_SI_EEENS5_IJSI_SC_EEEEEEEvNS4_8identityENS4_23SM90_TMA_LOAD_MULTICASTES19_vS1A_EENS_8epilogue10collective6detail29Sm90TmaWarpSpecializedAdapterINS1E_15DefaultEpilogueIaSK_SK_NS1D_6thread17LinearCombinationIaLi1EiiLNS1I_9ScaleType4KindE0ELNS_15FloatRoundStyleE2EaEENS1_15EpilogueDefaultEEEEEvvEEEEvNT_6ParamsE,"a",@progbits
	.sectionflags	@""
	.align	4
.nv.constant0._ZN7cutlass13device_kernelINS_4gemm6kernel13GemmUniversalIN4cute5tupleIJiiiiEEENS1_10collective13CollectiveMmaINS1_34MainloopSm90TmaGmmaWarpSpecializedILi5ENS5_IJNS4_1CILi8EEENSA_ILi1EEESC_EEENS1_35KernelTmaWarpSpecializedCooperativeEEENS5_IJNSA_ILi256EEENSA_ILi64EEENSA_ILi128EEEEEEaNS5_IJlSC_lEEEaSK_NS4_8TiledMMAINS4_8MMA_AtomIJNS4_4SM904GMMA26MMA_64x64x32_S32S8S8_SS_TNEEEENS4_6LayoutINS5_IJNSA_ILi2EEESC_SC_EEENS5_IJSC_NSA_ILi0EEESU_EEEEENS5_IJNS4_10UnderscoreESX_SX_EEEEENS4_13SM90_TMA_LOADENS4_14ComposedLayoutINS4_7SwizzleILi3ELi4ELi3EEENS4_18smem_ptr_flag_bitsILi8EEENSR_INS5_IJSB_SI_EEENS5_IJSI_SC_EEEEEEEvNS4_8identityENS4_23SM90_TMA_LOAD_MULTICASTES19_vS1A_EENS_8epilogue10collective6detail29Sm90TmaWarpSpecializedAdapterINS1E_15DefaultEpilogueIaSK_SK_NS1D_6thread17LinearCombinationIaLi1EiiLNS1I_9ScaleType4KindE0ELNS_15FloatRoundStyleE2EaEENS1_15EpilogueDefaultEEEEEvvEEEEvNT_6ParamsE:
	.zero		1664


//--------------------- SYMBOLS --------------------------

	.type		.nv.reservedSmem.offset0,@object
	.size		.nv.reservedSmem.offset0,0x4
	.type		__assertfail,@function
